// auto-generated by cutlass_sweep.gemm — config: {"arch": "sm_90", "cluster_m": 2, "cluster_n": 1, "dtype": "tf32", "stages": 4, "tile_k": 128, "tile_m": 64, "tile_n": 64}
#include "cutlass/cutlass.h"
#include "cutlass/gemm/collective/collective_builder.hpp"
#include "cutlass/gemm/device/gemm_universal_adapter.h"
#include "cutlass/gemm/kernel/gemm_universal.hpp"
#include "cutlass/epilogue/collective/collective_builder.hpp"

using ElemA = cutlass::tfloat32_t;
using ElemB = cutlass::tfloat32_t;
using ElemCD = cutlass::tfloat32_t;
using Acc  = float;
using TileShape    = cute::Shape<cute::_64, cute::_64, cute::_128>;
using ClusterShape = cute::Shape<cute::_2, cute::_1, cute::_1>;

using CollectiveEpilogue = typename cutlass::epilogue::collective::CollectiveBuilder<
    cutlass::arch::Sm90, cutlass::arch::OpClassTensorOp,
    TileShape, ClusterShape,
    cutlass::epilogue::collective::EpilogueTileAuto,
    Acc, Acc,
    ElemCD, cutlass::layout::RowMajor, 128 / cutlass::sizeof_bits<ElemCD>::value,
    ElemCD, cutlass::layout::RowMajor, 128 / cutlass::sizeof_bits<ElemCD>::value,
    cutlass::epilogue::collective::EpilogueScheduleAuto
  >::CollectiveOp;

using CollectiveMainloop = typename cutlass::gemm::collective::CollectiveBuilder<
    cutlass::arch::Sm90, cutlass::arch::OpClassTensorOp,
    ElemA, cutlass::layout::RowMajor, 128 / cutlass::sizeof_bits<ElemA>::value,
    ElemB, cutlass::layout::ColumnMajor, 128 / cutlass::sizeof_bits<ElemB>::value,
    Acc,
    TileShape, ClusterShape,
    cutlass::gemm::collective::StageCount<4>,
    cutlass::gemm::collective::KernelScheduleAuto
  >::CollectiveOp;

using GemmKernel = cutlass::gemm::kernel::GemmUniversal<
    cute::Shape<int,int,int,int>,
    CollectiveMainloop,
    CollectiveEpilogue
>;
using Gemm = cutlass::gemm::device::GemmUniversalAdapter<GemmKernel>;

// Force the device kernel symbol into the cubin without needing a host main.
auto* _anchor = &cutlass::device_kernel<GemmKernel>;


// ===== COMPILED SASS (sm_90a) =====

	.target	sm_90a

	.elftype	@"ET_EXEC"


//--------------------- .note.nv.tkinfo           --------------------------
	.section	.note.nv.tkinfo,"",@"SHT_NOTE"
	.sectionflags	@"SHF_NOTE_NV_TKINFO"
	.tkinfo
        /*0018*/ 	.word	0x00000002
        /*0030*/ 	.string	""
        /*0030*/ 	.string	"ptxas"
        /*0030*/ 	.string	"Cuda compilation tools, release 13.0, V13.0.88"
        /*0030*/ 	.string	"Build cuda_13.0.r13.0/compiler.36424714_0"
        /*0030*/ 	.string	"-arch sm_90a -m 64 "



//--------------------- .note.nv.cuinfo           --------------------------
	.section	.note.nv.cuinfo,"",@"SHT_NOTE"
	.sectionflags	@"SHF_NOTE_NV_CUINFO"
        /*0018*/ 	.short	0x0002
        /*001a*/ 	.short	0x005a
        /*001c*/ 	.short	0x0082
	.zero		2


//--------------------- .nv.info                  --------------------------
	.section	.nv.info,"",@"SHT_CUDA_INFO"
	.align	4


	//----- nvinfo : EIATTR_REGCOUNT
	.align		4
        /*0000*/ 	.byte	0x04, 0x2f
        /*0002*/ 	.short	(.L_15 - .L_14)
	.align		4
.L_14:
        /*0004*/ 	.word	index@(_ZN7cutlass13device_kernelINS_4gemm6kernel13GemmUniversalIN4cute5tupleIJiiiiEEENS1_10collective13CollectiveMmaINS1_34MainloopSm90TmaGmmaWarpSpecializedILi4ENS5_IJNS4_1CILi2EEENSA_ILi1EEESC_EEENS1_32KernelTmaWarpSpecializedPingpongEEENS5_IJNSA_ILi64EEESG_NSA_ILi128EEEEEENS_10tfloat32_tENS5_IJlSC_lEEESJ_SK_NS4_8TiledMMAINS4_8MMA_AtomIJNS4_4SM904GMMA29MMA_64x64x8_F32TF32TF32_SS_TNILNSO_7ScaleInE1ELSQ_1EEEEEENS4_6LayoutINS5_IJSC_SC_SC_EEENS5_IJNSA_ILi0EEESV_SV_EEEEENS5_IJNS4_10UnderscoreESY_SY_EEEEENS4_13SM90_TMA_LOADENS4_14ComposedLayoutINS4_7SwizzleILi3ELi4ELi3EEENS4_18smem_ptr_flag_bitsILi32EEENST_INS5_IJNSA_ILi8EEENSA_ILi32EEEEEENS5_IJS18_SC_EEEEEEEvNS4_8identityENS4_23SM90_TMA_LOAD_MULTICASTES1C_vS1D_EENS_8epilogue10collective6detail29Sm90TmaWarpSpecializedAdapterINS1H_15DefaultEpilogueISJ_SK_SK_NS1G_6thread17LinearCombinationISJ_Li1EffLNS1L_9ScaleType4KindE0ELNS_15FloatRoundStyleE2ESJ_EENS1_15EpilogueDefaultEEEEEvvEEEEvNT_6ParamsE)
        /*0008*/ 	.word	0x000000a8


	//----- nvinfo : EIATTR_FRAME_SIZE
	.align		4
.L_15:
        /*000c*/ 	.byte	0x04, 0x11
        /*000e*/ 	.short	(.L_17 - .L_16)
	.align		4
.L_16:
        /*0010*/ 	.word	index@(_ZN7cutlass13device_kernelINS_4gemm6kernel13GemmUniversalIN4cute5tupleIJiiiiEEENS1_10collective13CollectiveMmaINS1_34MainloopSm90TmaGmmaWarpSpecializedILi4ENS5_IJNS4_1CILi2EEENSA_ILi1EEESC_EEENS1_32KernelTmaWarpSpecializedPingpongEEENS5_IJNSA_ILi64EEESG_NSA_ILi128EEEEEENS_10tfloat32_tENS5_IJlSC_lEEESJ_SK_NS4_8TiledMMAINS4_8MMA_AtomIJNS4_4SM904GMMA29MMA_64x64x8_F32TF32TF32_SS_TNILNSO_7ScaleInE1ELSQ_1EEEEEENS4_6LayoutINS5_IJSC_SC_SC_EEENS5_IJNSA_ILi0EEESV_SV_EEEEENS5_IJNS4_10UnderscoreESY_SY_EEEEENS4_13SM90_TMA_LOADENS4_14ComposedLayoutINS4_7SwizzleILi3ELi4ELi3EEENS4_18smem_ptr_flag_bitsILi32EEENST_INS5_IJNSA_ILi8EEENSA_ILi32EEEEEENS5_IJS18_SC_EEEEEEEvNS4_8identityENS4_23SM90_TMA_LOAD_MULTICASTES1C_vS1D_EENS_8epilogue10collective6detail29Sm90TmaWarpSpecializedAdapterINS1H_15DefaultEpilogueISJ_SK_SK_NS1G_6thread17LinearCombinationISJ_Li1EffLNS1L_9ScaleType4KindE0ELNS_15FloatRoundStyleE2ESJ_EENS1_15EpilogueDefaultEEEEEvvEEEEvNT_6ParamsE)
        /*0014*/ 	.word	0x00000000


	//----- nvinfo : EIATTR_MIN_STACK_SIZE
	.align		4
.L_17:
        /*0018*/ 	.byte	0x04, 0x12
        /*001a*/ 	.short	(.L_19 - .L_18)
	.align		4
.L_18:
        /*001c*/ 	.word	index@(_ZN7cutlass13device_kernelINS_4gemm6kernel13GemmUniversalIN4cute5tupleIJiiiiEEENS1_10collective13CollectiveMmaINS1_34MainloopSm90TmaGmmaWarpSpecializedILi4ENS5_IJNS4_1CILi2EEENSA_ILi1EEESC_EEENS1_32KernelTmaWarpSpecializedPingpongEEENS5_IJNSA_ILi64EEESG_NSA_ILi128EEEEEENS_10tfloat32_tENS5_IJlSC_lEEESJ_SK_NS4_8TiledMMAINS4_8MMA_AtomIJNS4_4SM904GMMA29MMA_64x64x8_F32TF32TF32_SS_TNILNSO_7ScaleInE1ELSQ_1EEEEEENS4_6LayoutINS5_IJSC_SC_SC_EEENS5_IJNSA_ILi0EEESV_SV_EEEEENS5_IJNS4_10UnderscoreESY_SY_EEEEENS4_13SM90_TMA_LOADENS4_14ComposedLayoutINS4_7SwizzleILi3ELi4ELi3EEENS4_18smem_ptr_flag_bitsILi32EEENST_INS5_IJNSA_ILi8EEENSA_ILi32EEEEEENS5_IJS18_SC_EEEEEEEvNS4_8identityENS4_23SM90_TMA_LOAD_MULTICASTES1C_vS1D_EENS_8epilogue10collective6detail29Sm90TmaWarpSpecializedAdapterINS1H_15DefaultEpilogueISJ_SK_SK_NS1G_6thread17LinearCombinationISJ_Li1EffLNS1L_9ScaleType4KindE0ELNS_15FloatRoundStyleE2ESJ_EENS1_15EpilogueDefaultEEEEEvvEEEEvNT_6ParamsE)
        /*0020*/ 	.word	0x00000000
.L_19:


//--------------------- .nv.compat                --------------------------
	.section	.nv.compat,"",@"SHT_CUDA_COMPAT_INFO"
	.align	4
        /*0000*/ 	.byte	0x02, 0x09, 0x01, 0x00, 0x02, 0x02, 0x04, 0x00, 0x02, 0x05, 0x05, 0x00, 0x03, 0x07, 0x01, 0x01
        /*0010*/ 	.byte	0x02, 0x03, 0x01, 0x00, 0x02, 0x06, 0x01, 0x00, 0x04, 0x0b, 0x08, 0x00, 0x00, 0x00, 0x00, 0x00
        /*0020*/ 	.byte	0x00, 0x00, 0x00, 0x00


//--------------------- .nv.info._ZN7cutlass13device_kernelINS_4gemm6kernel13GemmUniversalIN4cute5tupleIJiiiiEEENS1_10collective13CollectiveMmaINS1_34MainloopSm90TmaGmmaWarpSpecializedILi4ENS5_IJNS4_1CILi2EEENSA_ILi1EEESC_EEENS1_32KernelTmaWarpSpecializedPingpongEEENS5_IJNSA_ILi64EEESG_NSA_ILi128EEEEEENS_10tfloat32_tENS5_IJlSC_lEEESJ_SK_NS4_8TiledMMAINS4_8MMA_AtomIJNS4_4SM904GMMA29MMA_64x64x8_F32TF32TF32_SS_TNILNSO_7ScaleInE1ELSQ_1EEEEEENS4_6LayoutINS5_IJSC_SC_SC_EEENS5_IJNSA_ILi0EEESV_SV_EEEEENS5_IJNS4_10UnderscoreESY_SY_EEEEENS4_13SM90_TMA_LOADENS4_14ComposedLayoutINS4_7SwizzleILi3ELi4ELi3EEENS4_18smem_ptr_flag_bitsILi32EEENST_INS5_IJNSA_ILi8EEENSA_ILi32EEEEEENS5_IJS18_SC_EEEEEEEvNS4_8identityENS4_23SM90_TMA_LOAD_MULTICASTES1C_vS1D_EENS_8epilogue10collective6detail29Sm90TmaWarpSpecializedAdapterINS1H_15DefaultEpilogueISJ_SK_SK_NS1G_6thread17LinearCombinationISJ_Li1EffLNS1L_9ScaleType4KindE0ELNS_15FloatRoundStyleE2ESJ_EENS1_15EpilogueDefaultEEEEEvvEEEEvNT_6ParamsE --------------------------
	.section	.nv.info._ZN7cutlass13device_kernelINS_4gemm6kernel13GemmUniversalIN4cute5tupleIJiiiiEEENS1_10collective13CollectiveMmaINS1_34MainloopSm90TmaGmmaWarpSpecializedILi4ENS5_IJNS4_1CILi2EEENSA_ILi1EEESC_EEENS1_32KernelTmaWarpSpecializedPingpongEEENS5_IJNSA_ILi64EEESG_NSA_ILi128EEEEEENS_10tfloat32_tENS5_IJlSC_lEEESJ_SK_NS4_8TiledMMAINS4_8MMA_AtomIJNS4_4SM904GMMA29MMA_64x64x8_F32TF32TF32_SS_TNILNSO_7ScaleInE1ELSQ_1EEEEEENS4_6LayoutINS5_IJSC_SC_SC_EEENS5_IJNSA_ILi0EEESV_SV_EEEEENS5_IJNS4_10UnderscoreESY_SY_EEEEENS4_13SM90_TMA_LOADENS4_14ComposedLayoutINS4_7SwizzleILi3ELi4ELi3EEENS4_18smem_ptr_flag_bitsILi32EEENST_INS5_IJNSA_ILi8EEENSA_ILi32EEEEEENS5_IJS18_SC_EEEEEEEvNS4_8identityENS4_23SM90_TMA_LOAD_MULTICASTES1C_vS1D_EENS_8epilogue10collective6detail29Sm90TmaWarpSpecializedAdapterINS1H_15DefaultEpilogueISJ_SK_SK_NS1G_6thread17LinearCombinationISJ_Li1EffLNS1L_9ScaleType4KindE0ELNS_15FloatRoundStyleE2ESJ_EENS1_15EpilogueDefaultEEEEEvvEEEEvNT_6ParamsE,"",@"SHT_CUDA_INFO"
	.sectionflags	@""
	.align	4


	//----- nvinfo : EIATTR_CUDA_API_VERSION
	.align		4
        /*0000*/ 	.byte	0x04, 0x37
        /*0002*/ 	.short	(.L_21 - .L_20)
.L_20:
        /*0004*/ 	.word	0x00000082


	//----- nvinfo : EIATTR_KPARAM_INFO
	.align		4
.L_21:
        /*0008*/ 	.byte	0x04, 0x17
        /*000a*/ 	.short	(.L_23 - .L_22)
.L_22:
        /*000c*/ 	.word	0x00000000
        /*0010*/ 	.short	0x0000
        /*0012*/ 	.short	0x0070
        /*0014*/ 	.byte	0x00, 0xf0, 0x01, 0x10


	//----- nvinfo : EIATTR_SPARSE_MMA_MASK
	.align		4
.L_23:
        /*0018*/ 	.byte	0x03, 0x50
        /*001a*/ 	.short	0x0000


	//----- nvinfo : EIATTR_MAXREG_COUNT
	.align		4
        /*001c*/ 	.byte	0x03, 0x1b
        /*001e*/ 	.short	0x00a8


	//----- nvinfo : EIATTR_NUM_BARRIERS
	.align		4
        /*0020*/ 	.byte	0x02, 0x4c
        /*0022*/ 	.byte	0x01
	.zero		1


	//----- nvinfo : EIATTR_EXTERNS
	.align		4
        /*0024*/ 	.byte	0x04, 0x0f
        /*0026*/ 	.short	(.L_25 - .L_24)


	//   ....[0]....
	.align		4
.L_24:
        /*0028*/ 	.word	index@(__assertfail)


	//----- nvinfo : EIATTR_MERCURY_ISA_VERSION
	.align		4
.L_25:
        /*002c*/ 	.byte	0x03, 0x5f
        /*002e*/ 	.short	0x0101


	//----- nvinfo : EIATTR_INT_WARP_WIDE_INSTR_OFFSETS
	.align		4
        /*0030*/ 	.byte	0x04, 0x31
        /*0032*/ 	.short	(.L_27 - .L_26)


	//   ....[0]....
.L_26:
        /*0034*/ 	.word	0x000005d0


	//   ....[1]....
        /*0038*/ 	.word	0x00000610


	//   ....[2]....
        /*003c*/ 	.word	0x000006a0


	//   ....[3]....
        /*0040*/ 	.word	0x000006b0


	//   ....[4]....
        /*0044*/ 	.word	0x000006d0


	//   ....[5]....
        /*0048*/ 	.word	0x000006f0


	//   ....[6]....
        /*004c*/ 	.word	0x000007e0


	//   ....[7]....
        /*0050*/ 	.word	0x00000800


	//   ....[8]....
        /*0054*/ 	.word	0x00002ca0


	//----- nvinfo : EIATTR_COOP_GROUP_MASK_REGIDS
	.align		4
.L_27:
        /*0058*/ 	.byte	0x04, 0x29
        /*005a*/ 	.short	(.L_29 - .L_28)


	//   ....[0]....
.L_28:
        /*005c*/ 	.word	0xffffffff


	//   ....[1]....
        /*0060*/ 	.word	0xffffffff


	//   ....[2]....
        /*0064*/ 	.word	0xffffffff


	//   ....[3]....
        /*0068*/ 	.word	0xffffffff


	//   ....[4]....
        /*006c*/ 	.word	0xffffffff


	//   ....[5]....
        /*0070*/ 	.word	0xffffffff


	//   ....[6]....
        /*0074*/ 	.word	0xffffffff


	//----- nvinfo : EIATTR_COOP_GROUP_INSTR_OFFSETS
	.align		4
.L_29:
        /*0078*/ 	.byte	0x04, 0x28
        /*007a*/ 	.short	(.L_31 - .L_30)


	//   ....[0]....
.L_30:
        /*007c*/ 	.word	0x00000060


	//   ....[1]....
        /*0080*/ 	.word	0x00000080


	//   ....[2]....
        /*0084*/ 	.word	0x00000180


	//   ....[3]....
        /*0088*/ 	.word	0x000003b0


	//   ....[4]....
        /*008c*/ 	.word	0x00000400


	//   ....[5]....
        /*0090*/ 	.word	0x000004f0


	//   ....[6]....
        /*0094*/ 	.word	0x00000980


	//----- nvinfo : EIATTR_REG_RECONFIG
	.align		4
.L_31:
        /*0098*/ 	.byte	0x01, 0x54
	.zero		2


	//----- nvinfo : EIATTR_SYSCALL_OFFSETS
	.align		4
        /*009c*/ 	.byte	0x04, 0x46
        /*009e*/ 	.short	(.L_33 - .L_32)


	//   ....[0]....
.L_32:
        /*00a0*/ 	.word	0x00001a30


	//----- nvinfo : EIATTR_MBARRIER_INSTR_OFFSETS
	.align		4
.L_33:
        /*00a4*/ 	.byte	0x04, 0x39
        /*00a6*/ 	.short	(.L_35 - .L_34)


	//   ....[0]....
.L_34:
        /*00a8*/ 	.word	0x00000300
        /*00ac*/ 	.word	0x000000ff
        /*00b0*/ 	.word	0x00000000
        /*00b4*/ 	.short	0x0100
        /*00b6*/ 	.byte	0x07
	.zero		1


	//   ....[1]....
        /*00b8*/ 	.word	0x00000310
        /*00bc*/ 	.word	0x000000ff
        /*00c0*/ 	.word	0x00000020
        /*00c4*/ 	.short	0x0100
        /*00c6*/ 	.byte	0x07
	.zero		1


	//   ....[2]....
        /*00c8*/ 	.word	0x00000320
        /*00cc*/ 	.word	0x000000ff
        /*00d0*/ 	.word	0x00000008
        /*00d4*/ 	.short	0x0100
        /*00d6*/ 	.byte	0x07
	.zero		1


	//   ....[3]....
        /*00d8*/ 	.word	0x00000330
        /*00dc*/ 	.word	0x000000ff
        /*00e0*/ 	.word	0x00000028
        /*00e4*/ 	.short	0x0100
        /*00e6*/ 	.byte	0x07
	.zero		1


	//   ....[4]....
        /*00e8*/ 	.word	0x00000340
        /*00ec*/ 	.word	0x000000ff
        /*00f0*/ 	.word	0x00000010
        /*00f4*/ 	.short	0x0100
        /*00f6*/ 	.byte	0x07
	.zero		1


	//   ....[5]....
        /*00f8*/ 	.word	0x00000350
        /*00fc*/ 	.word	0x000000ff
        /*0100*/ 	.word	0x00000030
        /*0104*/ 	.short	0x0100
        /*0106*/ 	.byte	0x07
	.zero		1


	//   ....[6]....
        /*0108*/ 	.word	0x00000360
        /*010c*/ 	.word	0x000000ff
        /*0110*/ 	.word	0x00000018
        /*0114*/ 	.short	0x0100
        /*0116*/ 	.byte	0x07
	.zero		1


	//   ....[7]....
        /*0118*/ 	.word	0x00000370
        /*011c*/ 	.word	0x000000ff
        /*0120*/ 	.word	0x00000038
        /*0124*/ 	.short	0x0100
        /*0126*/ 	.byte	0x07
	.zero		1


	//   ....[8]....
        /*0128*/ 	.word	0x00000840
        /*012c*/ 	.word	0x000000ff
        /*0130*/ 	.word	0x00000070
        /*0134*/ 	.short	0x0100
        /*0136*/ 	.byte	0x0c
	.zero		1


	//   ....[9]....
        /*0138*/ 	.word	0x00000890
        /*013c*/ 	.word	0x000000ff
        /*0140*/ 	.word	0x00000078
        /*0144*/ 	.short	0x0100
        /*0146*/ 	.byte	0x0c
	.zero		1


	//   ....[10]....
        /*0148*/ 	.word	0x000008c0
        /*014c*/ 	.word	0x000000ff
        /*0150*/ 	.word	0x00000050
        /*0154*/ 	.short	0x0100
        /*0156*/ 	.byte	0x0d
	.zero		1


	//   ....[11]....
        /*0158*/ 	.word	0x00000910
        /*015c*/ 	.word	0x000000ff
        /*0160*/ 	.word	0x00000058
        /*0164*/ 	.short	0x0100
        /*0166*/ 	.byte	0x0d
	.zero		1


	//   ....[12]....
        /*0168*/ 	.word	0x00000920
        /*016c*/ 	.word	0x000000ff
        /*0170*/ 	.word	0x00000060
        /*0174*/ 	.short	0x0100
        /*0176*/ 	.byte	0x0d
	.zero		1


	//   ....[13]....
        /*0178*/ 	.word	0x00000930
        /*017c*/ 	.word	0x000000ff
        /*0180*/ 	.word	0x00000068
        /*0184*/ 	.short	0x0100
        /*0186*/ 	.byte	0x0d
	.zero		1


	//   ....[14]....
        /*0188*/ 	.word	0x000018f0
        /*018c*/ 	.word	0x00000041
        /*0190*/ 	.word	0xfffffff8
        /*0194*/ 	.short	0x010a
        /*0196*/ 	.byte	0x3f
	.zero		1


	//   ....[15]....
        /*0198*/ 	.word	0x00001ac0
        /*019c*/ 	.word	0x00000003
        /*01a0*/ 	.word	0x00000000
        /*01a4*/ 	.short	0x010a
        /*01a6*/ 	.byte	0x3f
	.zero		1


	//   ....[16]....
        /*01a8*/ 	.word	0x00001b00
        /*01ac*/ 	.word	0x00000003
        /*01b0*/ 	.word	0x00000000
        /*01b4*/ 	.short	0x010a
        /*01b6*/ 	.byte	0x3f
	.zero		1


	//   ....[17]....
        /*01b8*/ 	.word	0x00002340
        /*01bc*/ 	.word	0x000000ff
        /*01c0*/ 	.word	0x00000000
        /*01c4*/ 	.short	0x010a
        /*01c6*/ 	.byte	0x04
	.zero		1


	//   ....[18]....
        /*01c8*/ 	.word	0x00002380
        /*01cc*/ 	.word	0x000000ff
        /*01d0*/ 	.word	0x00000000
        /*01d4*/ 	.short	0x010a
        /*01d6*/ 	.byte	0x04
	.zero		1


	//   ....[19]....
        /*01d8*/ 	.word	0x00002b30
        /*01dc*/ 	.word	0x00000005
        /*01e0*/ 	.word	0x00000000
        /*01e4*/ 	.short	0x0101
        /*01e6*/ 	.byte	0x3f
	.zero		1


	//   ....[20]....
        /*01e8*/ 	.word	0x00002c30
        /*01ec*/ 	.word	0x00000045
        /*01f0*/ 	.word	0x00000000
        /*01f4*/ 	.short	0x0101
        /*01f6*/ 	.byte	0x34
	.zero		1


	//   ....[21]....
        /*01f8*/ 	.word	0x00002d20
        /*01fc*/ 	.word	0x00000003
        /*0200*/ 	.word	0x00000000
        /*0204*/ 	.short	0x0101
        /*0206*/ 	.byte	0x3f
	.zero		1


	//   ....[22]....
        /*0208*/ 	.word	0x00002d80
        /*020c*/ 	.word	0x00000041
        /*0210*/ 	.word	0x00000008
        /*0214*/ 	.short	0x010a
        /*0216*/ 	.byte	0x3f
	.zero		1


	//   ....[23]....
        /*0218*/ 	.word	0x00005040
        /*021c*/ 	.word	0x00000042
        /*0220*/ 	.word	0x00000000
        /*0224*/ 	.short	0x0101
        /*0226*/ 	.byte	0x34
	.zero		1


	//   ....[24]....
        /*0228*/ 	.word	0x00005aa0
        /*022c*/ 	.word	0x0000000c
        /*0230*/ 	.word	0x00000020
        /*0234*/ 	.short	0x010a
        /*0236*/ 	.byte	0x3f
	.zero		1


	//   ....[25]....
        /*0238*/ 	.word	0x00006080
        /*023c*/ 	.word	0x00000003
        /*0240*/ 	.word	0x00000078
        /*0244*/ 	.short	0x0101
        /*0246*/ 	.byte	0x3f
	.zero		1


	//   ....[26]....
        /*0248*/ 	.word	0x000067f0
        /*024c*/ 	.word	0x00000007
        /*0250*/ 	.word	0x00000000
        /*0254*/ 	.short	0x010a
        /*0256*/ 	.byte	0x3f
	.zero		1


	//   ....[27]....
        /*0258*/ 	.word	0x00006870
        /*025c*/ 	.word	0x00000009
        /*0260*/ 	.word	0x00000000
        /*0264*/ 	.short	0x010a
        /*0266*/ 	.byte	0x3f
	.zero		1


	//   ....[28]....
        /*0268*/ 	.word	0x00006900
        /*026c*/ 	.word	0x00000006
        /*0270*/ 	.word	0x00000000
        /*0274*/ 	.short	0x010a
        /*0276*/ 	.byte	0x3f
	.zero		1


	//   ....[29]....
        /*0278*/ 	.word	0x00006990
        /*027c*/ 	.word	0x00000003
        /*0280*/ 	.word	0x00000000
        /*0284*/ 	.short	0x010a
        /*0286*/ 	.byte	0x3f
	.zero		1


	//   ....[30]....
        /*0288*/ 	.word	0x000069f0
        /*028c*/ 	.word	0x00000041
        /*0290*/ 	.word	0xfffffff8
        /*0294*/ 	.short	0x010a
        /*0296*/ 	.byte	0x3f
	.zero		1


	//   ....[31]....
        /*0298*/ 	.word	0x00006a40
        /*029c*/ 	.word	0x00000003
        /*02a0*/ 	.word	0x00000000
        /*02a4*/ 	.short	0x010a
        /*02a6*/ 	.byte	0x3f
	.zero		1


	//   ....[32]....
        /*02a8*/ 	.word	0x00006aa0
        /*02ac*/ 	.word	0x00000005
        /*02b0*/ 	.word	0x00000000
        /*02b4*/ 	.short	0x010a
        /*02b6*/ 	.byte	0x3f
	.zero		1


	//   ....[33]....
        /*02b8*/ 	.word	0x00006af0
        /*02bc*/ 	.word	0x00000041
        /*02c0*/ 	.word	0x00000008
        /*02c4*/ 	.short	0x010a
        /*02c6*/ 	.byte	0x3f
	.zero		1


	//   ....[34]....
        /*02c8*/ 	.word	0x00006bc0
        /*02cc*/ 	.word	0x0000000c
        /*02d0*/ 	.word	0x00000020
        /*02d4*/ 	.short	0x010a
        /*02d6*/ 	.byte	0x3f
	.zero		1


	//   ....[35]....
        /*02d8*/ 	.word	0x00006c90
        /*02dc*/ 	.word	0x00000007
        /*02e0*/ 	.word	0x00000000
        /*02e4*/ 	.short	0x010a
        /*02e6*/ 	.byte	0x3f
	.zero		1


	//   ....[36]....
        /*02e8*/ 	.word	0x00006ce0
        /*02ec*/ 	.word	0x00000009
        /*02f0*/ 	.word	0x00000000
        /*02f4*/ 	.short	0x010a
        /*02f6*/ 	.byte	0x3f
	.zero		1


	//   ....[37]....
        /*02f8*/ 	.word	0x00006d30
        /*02fc*/ 	.word	0x00000006
        /*0300*/ 	.word	0x00000000
        /*0304*/ 	.short	0x010a
        /*0306*/ 	.byte	0x3f
	.zero		1


	//----- nvinfo : EIATTR_NUM_MBARRIERS
	.align		4
.L_35:
        /*0308*/ 	.byte	0x03, 0x38
        /*030a*/ 	.short	0x000e


	//----- nvinfo : EIATTR_EXIT_INSTR_OFFSETS
	.align		4
        /*030c*/ 	.byte	0x04, 0x1c
        /*030e*/ 	.short	(.L_37 - .L_36)


	//   ....[0]....
.L_36:
        /*0310*/ 	.word	0x00001490


	//   ....[1]....
        /*0314*/ 	.word	0x000014f0


	//   ....[2]....
        /*0318*/ 	.word	0x00005780


	//   ....[3]....
        /*031c*/ 	.word	0x000057b0


	//   ....[4]....
        /*0320*/ 	.word	0x000069e0


	//----- nvinfo : EIATTR_MAX_THREADS
	.align		4
.L_37:
        /*0324*/ 	.byte	0x04, 0x05
        /*0326*/ 	.short	(.L_39 - .L_38)
.L_38:
        /*0328*/ 	.word	0x00000180
        /*032c*/ 	.word	0x00000001
        /*0330*/ 	.word	0x00000001


	//----- nvinfo : EIATTR_CRS_STACK_SIZE
	.align		4
.L_39:
        /*0334*/ 	.byte	0x04, 0x1e
        /*0336*/ 	.short	(.L_41 - .L_40)
.L_40:
        /*0338*/ 	.word	0x00000000


	//----- nvinfo : EIATTR_CBANK_PARAM_SIZE
	.align		4
.L_41:
        /*033c*/ 	.byte	0x03, 0x19
        /*033e*/ 	.short	0x0470


	//----- nvinfo : EIATTR_PARAM_CBANK
	.align		4
        /*0340*/ 	.byte	0x04, 0x0a
        /*0342*/ 	.short	(.L_43 - .L_42)
	.align		4
.L_42:
        /*0344*/ 	.word	index@(.nv.constant0._ZN7cutlass13device_kernelINS_4gemm6kernel13GemmUniversalIN4cute5tupleIJiiiiEEENS1_10collective13CollectiveMmaINS1_34MainloopSm90TmaGmmaWarpSpecializedILi4ENS5_IJNS4_1CILi2EEENSA_ILi1EEESC_EEENS1_32KernelTmaWarpSpecializedPingpongEEENS5_IJNSA_ILi64EEESG_NSA_ILi128EEEEEENS_10tfloat32_tENS5_IJlSC_lEEESJ_SK_NS4_8TiledMMAINS4_8MMA_AtomIJNS4_4SM904GMMA29MMA_64x64x8_F32TF32TF32_SS_TNILNSO_7ScaleInE1ELSQ_1EEEEEENS4_6LayoutINS5_IJSC_SC_SC_EEENS5_IJNSA_ILi0EEESV_SV_EEEEENS5_IJNS4_10UnderscoreESY_SY_EEEEENS4_13SM90_TMA_LOADENS4_14ComposedLayoutINS4_7SwizzleILi3ELi4ELi3EEENS4_18smem_ptr_flag_bitsILi32EEENST_INS5_IJNSA_ILi8EEENSA_ILi32EEEEEENS5_IJS18_SC_EEEEEEEvNS4_8identityENS4_23SM90_TMA_LOAD_MULTICASTES1C_vS1D_EENS_8epilogue10collective6detail29Sm90TmaWarpSpecializedAdapterINS1H_15DefaultEpilogueISJ_SK_SK_NS1G_6thread17LinearCombinationISJ_Li1EffLNS1L_9ScaleType4KindE0ELNS_15FloatRoundStyleE2ESJ_EENS1_15EpilogueDefaultEEEEEvvEEEEvNT_6ParamsE)
        /*0348*/ 	.short	0x0210
        /*034a*/ 	.short	0x0470


	//----- nvinfo : EIATTR_SW_WAR
	.align		4
.L_43:
        /*034c*/ 	.byte	0x04, 0x36
        /*034e*/ 	.short	(.L_45 - .L_44)
.L_44:
        /*0350*/ 	.word	0x00000008
.L_45:


//--------------------- .nv.callgraph             --------------------------
	.section	.nv.callgraph,"",@"SHT_CUDA_CALLGRAPH"
	.align	4
	.sectionentsize	8
	.align		4
        /*0000*/ 	.word	0x00000000
	.align		4
        /*0004*/ 	.word	0xffffffff
	.align		4
        /*0008*/ 	.word	index@(_ZN7cutlass13device_kernelINS_4gemm6kernel13GemmUniversalIN4cute5tupleIJiiiiEEENS1_10collective13CollectiveMmaINS1_34MainloopSm90TmaGmmaWarpSpecializedILi4ENS5_IJNS4_1CILi2EEENSA_ILi1EEESC_EEENS1_32KernelTmaWarpSpecializedPingpongEEENS5_IJNSA_ILi64EEESG_NSA_ILi128EEEEEENS_10tfloat32_tENS5_IJlSC_lEEESJ_SK_NS4_8TiledMMAINS4_8MMA_AtomIJNS4_4SM904GMMA29MMA_64x64x8_F32TF32TF32_SS_TNILNSO_7ScaleInE1ELSQ_1EEEEEENS4_6LayoutINS5_IJSC_SC_SC_EEENS5_IJNSA_ILi0EEESV_SV_EEEEENS5_IJNS4_10UnderscoreESY_SY_EEEEENS4_13SM90_TMA_LOADENS4_14ComposedLayoutINS4_7SwizzleILi3ELi4ELi3EEENS4_18smem_ptr_flag_bitsILi32EEENST_INS5_IJNSA_ILi8EEENSA_ILi32EEEEEENS5_IJS18_SC_EEEEEEEvNS4_8identityENS4_23SM90_TMA_LOAD_MULTICASTES1C_vS1D_EENS_8epilogue10collective6detail29Sm90TmaWarpSpecializedAdapterINS1H_15DefaultEpilogueISJ_SK_SK_NS1G_6thread17LinearCombinationISJ_Li1EffLNS1L_9ScaleType4KindE0ELNS_15FloatRoundStyleE2ESJ_EENS1_15EpilogueDefaultEEEEEvvEEEEvNT_6ParamsE)
	.align		4
        /*000c*/ 	.word	index@(__assertfail)
	.align		4
        /*0010*/ 	.word	0x00000000
	.align		4
        /*0014*/ 	.word	0xfffffffe
	.align		4
        /*0018*/ 	.word	0x00000000
	.align		4
        /*001c*/ 	.word	0xfffffffd
	.align		4
        /*0020*/ 	.word	0x00000000
	.align		4
        /*0024*/ 	.word	0xfffffffc


//--------------------- .nv.constant4             --------------------------
	.section	.nv.constant4,"a",@progbits
	.align	8
	.align		8
.nv.constant4:
        /*0000*/ 	.dword	__assertfail
	.align		8
        /*0008*/ 	.dword	__unnamed_1
	.align		8
        /*0010*/ 	.dword	_ZN39_INTERNAL_b3c22cfc_4_k_cu_d897cd25_64624cuda3std3__45__cpo5beginE
	.align		8
        /*0018*/ 	.dword	_ZN39_INTERNAL_b3c22cfc_4_k_cu_d897cd25_64624cuda3std3__45__cpo3endE
	.align		8
        /*0020*/ 	.dword	_ZN39_INTERNAL_b3c22cfc_4_k_cu_d897cd25_64624cuda3std3__45__cpo6cbeginE
	.align		8
        /*0028*/ 	.dword	_ZN39_INTERNAL_b3c22cfc_4_k_cu_d897cd25_64624cuda3std3__45__cpo4cendE
	.align		8
        /*0030*/ 	.dword	_ZN39_INTERNAL_b3c22cfc_4_k_cu_d897cd25_64624cuda3std3__441_GLOBAL__N__b3c22cfc_4_k_cu_d897cd25_64626ignoreE
	.align		8
        /*0038*/ 	.dword	_ZN39_INTERNAL_b3c22cfc_4_k_cu_d897cd25_64624cuda3std3__419piecewise_constructE
	.align		8
        /*0040*/ 	.dword	_ZN39_INTERNAL_b3c22cfc_4_k_cu_d897cd25_64624cuda3std3__48in_placeE
	.align		8
        /*0048*/ 	.dword	_ZN39_INTERNAL_b3c22cfc_4_k_cu_d897cd25_64624cuda3std6ranges3__45__cpo4swapE
	.align		8
        /*0050*/ 	.dword	_ZN39_INTERNAL_b3c22cfc_4_k_cu_d897cd25_64624cuda3std6ranges3__45__cpo9iter_moveE
	.align		8
        /*0058*/ 	.dword	_ZN39_INTERNAL_b3c22cfc_4_k_cu_d897cd25_64624cute7productE
	.align		8
        /*0060*/ 	.dword	_ZN39_INTERNAL_b3c22cfc_4_k_cu_d897cd25_64624cute1_E
	.align		8
        /*0068*/ 	.dword	$str$22
	.align		8
        /*0070*/ 	.dword	$str$23


//--------------------- .text._ZN7cutlass13device_kernelINS_4gemm6kernel13GemmUniversalIN4cute5tupleIJiiiiEEENS1_10collective13CollectiveMmaINS1_34MainloopSm90TmaGmmaWarpSpecializedILi4ENS5_IJNS4_1CILi2EEENSA_ILi1EEESC_EEENS1_32KernelTmaWarpSpecializedPingpongEEENS5_IJNSA_ILi64EEESG_NSA_ILi128EEEEEENS_10tfloat32_tENS5_IJlSC_lEEESJ_SK_NS4_8TiledMMAINS4_8MMA_AtomIJNS4_4SM904GMMA29MMA_64x64x8_F32TF32TF32_SS_TNILNSO_7ScaleInE1ELSQ_1EEEEEENS4_6LayoutINS5_IJSC_SC_SC_EEENS5_IJNSA_ILi0EEESV_SV_EEEEENS5_IJNS4_10UnderscoreESY_SY_EEEEENS4_13SM90_TMA_LOADENS4_14ComposedLayoutINS4_7SwizzleILi3ELi4ELi3EEENS4_18smem_ptr_flag_bitsILi32EEENST_INS5_IJNSA_ILi8EEENSA_ILi32EEEEEENS5_IJS18_SC_EEEEEEEvNS4_8identityENS4_23SM90_TMA_LOAD_MULTICASTES1C_vS1D_EENS_8epilogue10collective6detail29Sm90TmaWarpSpecializedAdapterINS1H_15DefaultEpilogueISJ_SK_SK_NS1G_6thread17LinearCombinationISJ_Li1EffLNS1L_9ScaleType4KindE0ELNS_15FloatRoundStyleE2ESJ_EENS1_15EpilogueDefaultEEEEEvvEEEEvNT_6ParamsE --------------------------
	.section	.text._ZN7cutlass13device_kernelINS_4gemm6kernel13GemmUniversalIN4cute5tupleIJiiiiEEENS1_10collective13CollectiveMmaINS1_34MainloopSm90TmaGmmaWarpSpecializedILi4ENS5_IJNS4_1CILi2EEENSA_ILi1EEESC_EEENS1_32KernelTmaWarpSpecializedPingpongEEENS5_IJNSA_ILi64EEESG_NSA_ILi128EEEEEENS_10tfloat32_tENS5_IJlSC_lEEESJ_SK_NS4_8TiledMMAINS4_8MMA_AtomIJNS4_4SM904GMMA29MMA_64x64x8_F32TF32TF32_SS_TNILNSO_7ScaleInE1ELSQ_1EEEEEENS4_6LayoutINS5_IJSC_SC_SC_EEENS5_IJNSA_ILi0EEESV_SV_EEEEENS5_IJNS4_10UnderscoreESY_SY_EEEEENS4_13SM90_TMA_LOADENS4_14ComposedLayoutINS4_7SwizzleILi3ELi4ELi3EEENS4_18smem_ptr_flag_bitsILi32EEENST_INS5_IJNSA_ILi8EEENSA_ILi32EEEEEENS5_IJS18_SC_EEEEEEEvNS4_8identityENS4_23SM90_TMA_LOAD_MULTICASTES1C_vS1D_EENS_8epilogue10collective6detail29Sm90TmaWarpSpecializedAdapterINS1H_15DefaultEpilogueISJ_SK_SK_NS1G_6thread17LinearCombinationISJ_Li1EffLNS1L_9ScaleType4KindE0ELNS_15FloatRoundStyleE2ESJ_EENS1_15EpilogueDefaultEEEEEvvEEEEvNT_6ParamsE,"ax",@progbits
	.align	128
.text._ZN7cutlass13device_kernelINS_4gemm6kernel13GemmUniversalIN4cute5tupleIJiiiiEEENS1_10collective13CollectiveMmaINS1_34MainloopSm90TmaGmmaWarpSpecializedILi4ENS5_IJNS4_1CILi2EEENSA_ILi1EEESC_EEENS1_32KernelTmaWarpSpecializedPingpongEEENS5_IJNSA_ILi64EEESG_NSA_ILi128EEEEEENS_10tfloat32_tENS5_IJlSC_lEEESJ_SK_NS4_8TiledMMAINS4_8MMA_AtomIJNS4_4SM904GMMA29MMA_64x64x8_F32TF32TF32_SS_TNILNSO_7ScaleInE1ELSQ_1EEEEEENS4_6LayoutINS5_IJSC_SC_SC_EEENS5_IJNSA_ILi0EEESV_SV_EEEEENS5_IJNS4_10UnderscoreESY_SY_EEEEENS4_13SM90_TMA_LOADENS4_14ComposedLayoutINS4_7SwizzleILi3ELi4ELi3EEENS4_18smem_ptr_flag_bitsILi32EEENST_INS5_IJNSA_ILi8EEENSA_ILi32EEEEEENS5_IJS18_SC_EEEEEEEvNS4_8identityENS4_23SM90_TMA_LOAD_MULTICASTES1C_vS1D_EENS_8epilogue10collective6detail29Sm90TmaWarpSpecializedAdapterINS1H_15DefaultEpilogueISJ_SK_SK_NS1G_6thread17LinearCombinationISJ_Li1EffLNS1L_9ScaleType4KindE0ELNS_15FloatRoundStyleE2ESJ_EENS1_15EpilogueDefaultEEEEEvvEEEEvNT_6ParamsE:
        .type           _ZN7cutlass13device_kernelINS_4gemm6kernel13GemmUniversalIN4cute5tupleIJiiiiEEENS1_10collective13CollectiveMmaINS1_34MainloopSm90TmaGmmaWarpSpecializedILi4ENS5_IJNS4_1CILi2EEENSA_ILi1EEESC_EEENS1_32KernelTmaWarpSpecializedPingpongEEENS5_IJNSA_ILi64EEESG_NSA_ILi128EEEEEENS_10tfloat32_tENS5_IJlSC_lEEESJ_SK_NS4_8TiledMMAINS4_8MMA_AtomIJNS4_4SM904GMMA29MMA_64x64x8_F32TF32TF32_SS_TNILNSO_7ScaleInE1ELSQ_1EEEEEENS4_6LayoutINS5_IJSC_SC_SC_EEENS5_IJNSA_ILi0EEESV_SV_EEEEENS5_IJNS4_10UnderscoreESY_SY_EEEEENS4_13SM90_TMA_LOADENS4_14ComposedLayoutINS4_7SwizzleILi3ELi4ELi3EEENS4_18smem_ptr_flag_bitsILi32EEENST_INS5_IJNSA_ILi8EEENSA_ILi32EEEEEENS5_IJS18_SC_EEEEEEEvNS4_8identityENS4_23SM90_TMA_LOAD_MULTICASTES1C_vS1D_EENS_8epilogue10collective6detail29Sm90TmaWarpSpecializedAdapterINS1H_15DefaultEpilogueISJ_SK_SK_NS1G_6thread17LinearCombinationISJ_Li1EffLNS1L_9ScaleType4KindE0ELNS_15FloatRoundStyleE2ESJ_EENS1_15EpilogueDefaultEEEEEvvEEEEvNT_6ParamsE,@function
        .size           _ZN7cutlass13device_kernelINS_4gemm6kernel13GemmUniversalIN4cute5tupleIJiiiiEEENS1_10collective13CollectiveMmaINS1_34MainloopSm90TmaGmmaWarpSpecializedILi4ENS5_IJNS4_1CILi2EEENSA_ILi1EEESC_EEENS1_32KernelTmaWarpSpecializedPingpongEEENS5_IJNSA_ILi64EEESG_NSA_ILi128EEEEEENS_10tfloat32_tENS5_IJlSC_lEEESJ_SK_NS4_8TiledMMAINS4_8MMA_AtomIJNS4_4SM904GMMA29MMA_64x64x8_F32TF32TF32_SS_TNILNSO_7ScaleInE1ELSQ_1EEEEEENS4_6LayoutINS5_IJSC_SC_SC_EEENS5_IJNSA_ILi0EEESV_SV_EEEEENS5_IJNS4_10UnderscoreESY_SY_EEEEENS4_13SM90_TMA_LOADENS4_14ComposedLayoutINS4_7SwizzleILi3ELi4ELi3EEENS4_18smem_ptr_flag_bitsILi32EEENST_INS5_IJNSA_ILi8EEENSA_ILi32EEEEEENS5_IJS18_SC_EEEEEEEvNS4_8identityENS4_23SM90_TMA_LOAD_MULTICASTES1C_vS1D_EENS_8epilogue10collective6detail29Sm90TmaWarpSpecializedAdapterINS1H_15DefaultEpilogueISJ_SK_SK_NS1G_6thread17LinearCombinationISJ_Li1EffLNS1L_9ScaleType4KindE0ELNS_15FloatRoundStyleE2ESJ_EENS1_15EpilogueDefaultEEEEEvvEEEEvNT_6ParamsE,(.L_x_136 - _ZN7cutlass13device_kernelINS_4gemm6kernel13GemmUniversalIN4cute5tupleIJiiiiEEENS1_10collective13CollectiveMmaINS1_34MainloopSm90TmaGmmaWarpSpecializedILi4ENS5_IJNS4_1CILi2EEENSA_ILi1EEESC_EEENS1_32KernelTmaWarpSpecializedPingpongEEENS5_IJNSA_ILi64EEESG_NSA_ILi128EEEEEENS_10tfloat32_tENS5_IJlSC_lEEESJ_SK_NS4_8TiledMMAINS4_8MMA_AtomIJNS4_4SM904GMMA29MMA_64x64x8_F32TF32TF32_SS_TNILNSO_7ScaleInE1ELSQ_1EEEEEENS4_6LayoutINS5_IJSC_SC_SC_EEENS5_IJNSA_ILi0EEESV_SV_EEEEENS5_IJNS4_10UnderscoreESY_SY_EEEEENS4_13SM90_TMA_LOADENS4_14ComposedLayoutINS4_7SwizzleILi3ELi4ELi3EEENS4_18smem_ptr_flag_bitsILi32EEENST_INS5_IJNSA_ILi8EEENSA_ILi32EEEEEENS5_IJS18_SC_EEEEEEEvNS4_8identityENS4_23SM90_TMA_LOAD_MULTICASTES1C_vS1D_EENS_8epilogue10collective6detail29Sm90TmaWarpSpecializedAdapterINS1H_15DefaultEpilogueISJ_SK_SK_NS1G_6thread17LinearCombinationISJ_Li1EffLNS1L_9ScaleType4KindE0ELNS_15FloatRoundStyleE2ESJ_EENS1_15EpilogueDefaultEEEEEvvEEEEvNT_6ParamsE)
        .other          _ZN7cutlass13device_kernelINS_4gemm6kernel13GemmUniversalIN4cute5tupleIJiiiiEEENS1_10collective13CollectiveMmaINS1_34MainloopSm90TmaGmmaWarpSpecializedILi4ENS5_IJNS4_1CILi2EEENSA_ILi1EEESC_EEENS1_32KernelTmaWarpSpecializedPingpongEEENS5_IJNSA_ILi64EEESG_NSA_ILi128EEEEEENS_10tfloat32_tENS5_IJlSC_lEEESJ_SK_NS4_8TiledMMAINS4_8MMA_AtomIJNS4_4SM904GMMA29MMA_64x64x8_F32TF32TF32_SS_TNILNSO_7ScaleInE1ELSQ_1EEEEEENS4_6LayoutINS5_IJSC_SC_SC_EEENS5_IJNSA_ILi0EEESV_SV_EEEEENS5_IJNS4_10UnderscoreESY_SY_EEEEENS4_13SM90_TMA_LOADENS4_14ComposedLayoutINS4_7SwizzleILi3ELi4ELi3EEENS4_18smem_ptr_flag_bitsILi32EEENST_INS5_IJNSA_ILi8EEENSA_ILi32EEEEEENS5_IJS18_SC_EEEEEEEvNS4_8identityENS4_23SM90_TMA_LOAD_MULTICASTES1C_vS1D_EENS_8epilogue10collective6detail29Sm90TmaWarpSpecializedAdapterINS1H_15DefaultEpilogueISJ_SK_SK_NS1G_6thread17LinearCombinationISJ_Li1EffLNS1L_9ScaleType4KindE0ELNS_15FloatRoundStyleE2ESJ_EENS1_15EpilogueDefaultEEEEEvvEEEEvNT_6ParamsE,@"STO_CUDA_ENTRY STV_DEFAULT"
_ZN7cutlass13device_kernelINS_4gemm6kernel13GemmUniversalIN4cute5tupleIJiiiiEEENS1_10collective13CollectiveMmaINS1_34MainloopSm90TmaGmmaWarpSpecializedILi4ENS5_IJNS4_1CILi2EEENSA_ILi1EEESC_EEENS1_32KernelTmaWarpSpecializedPingpongEEENS5_IJNSA_ILi64EEESG_NSA_ILi128EEEEEENS_10tfloat32_tENS5_IJlSC_lEEESJ_SK_NS4_8TiledMMAINS4_8MMA_AtomIJNS4_4SM904GMMA29MMA_64x64x8_F32TF32TF32_SS_TNILNSO_7ScaleInE1ELSQ_1EEEEEENS4_6LayoutINS5_IJSC_SC_SC_EEENS5_IJNSA_ILi0EEESV_SV_EEEEENS5_IJNS4_10UnderscoreESY_SY_EEEEENS4_13SM90_TMA_LOADENS4_14ComposedLayoutINS4_7SwizzleILi3ELi4ELi3EEENS4_18smem_ptr_flag_bitsILi32EEENST_INS5_IJNSA_ILi8EEENSA_ILi32EEEEEENS5_IJS18_SC_EEEEEEEvNS4_8identityENS4_23SM90_TMA_LOAD_MULTICASTES1C_vS1D_EENS_8epilogue10collective6detail29Sm90TmaWarpSpecializedAdapterINS1H_15DefaultEpilogueISJ_SK_SK_NS1G_6thread17LinearCombinationISJ_Li1EffLNS1L_9ScaleType4KindE0ELNS_15FloatRoundStyleE2ESJ_EENS1_15EpilogueDefaultEEEEEvvEEEEvNT_6ParamsE:
[----:B------:R-:W0:Y:S01]  /*0000*/  LDC R1, c[0x0][0x28] ;  /* 0x00000a00ff017b82 */ /* 0x000e220000000800 */
[----:B------:R-:W1:Y:S01]  /*0010*/  S2R R3, SR_TID.X ;  /* 0x0000000000037919 */ /* 0x000e620000002100 */
[----:B------:R-:W-:Y:S01]  /*0020*/  ELECT P0, URZ, PT ;  /* 0x00000000003f782f */ /* 0x000fe20003800000 */
[----:B------:R-:W-:Y:S01]  /*0030*/  BSSY B0, `(.L_x_0) ;  /* 0x0000014000007945 */ /* 0x000fe20003800000 */
[--C-:B-1----:R-:W-:Y:S02]  /*0040*/  SHF.R.U32.HI R0, RZ, 0x5, R3.reuse ;  /* 0x00000005ff007819 */ /* 0x102fe40000011603 */
[----:B------:R-:W-:-:S03]  /*0050*/  SHF.R.U32.HI R5, RZ, 0x7, R3 ;  /* 0x00000007ff057819 */ /* 0x000fc60000011603 */
[----:B------:R-:W1:Y:S02]  /*0060*/  SHFL.IDX PT, R2, R0, RZ, 0x1f ;  /* 0x00001fff00027589 */ /* 0x000e6400000e0000 */
[----:B-1----:R-:W-:Y:S02]  /*0070*/  R2UR UR6, R2 ;  /* 0x00000000020672ca */ /* 0x002fe400000e0000 */
[----:B------:R1:W2:Y:S11]  /*0080*/  SHFL.IDX PT, R2, R5, RZ, 0x1f ;  /* 0x00001fff05027589 */ /* 0x0002b600000e0000 */
[----:B------:R-:W-:-:S02]  /*0090*/  USHF.R.S32.HI UR4, URZ, 0x1f, UR6 ;  /* 0x0000001f3f047899 */ /* 0x000fc40008011406 */
[----:B------:R-:W-:Y:S02]  /*00a0*/  ISETP.NE.OR P0, PT, RZ, UR6, !P0 ;  /* 0x00000006ff007c0c */ /* 0x000fe4000c705670 */
[----:B------:R-:W-:-:S04]  /*00b0*/  ULEA.HI UR4, UR4, UR6, URZ, 0x2 ;  /* 0x0000000604047291 */ /* 0x000fc8000f8f103f */
[----:B------:R-:W-:-:S04]  /*00c0*/  ULOP3.LUT UR4, UR4, 0xfffffffc, URZ, 0xc0, !UPT ;  /* 0xfffffffc04047892 */ /* 0x000fc8000f8ec03f */
[----:B------:R-:W-:-:S03]  /*00d0*/  UIADD3 UR6, UR6, -UR4, URZ ;  /* 0x8000000406067290 */ /* 0x000fc6000fffe03f */
[----:B012---:R-:W-:Y:S09]  /*00e0*/  @P0 BRA `(.L_x_1) ;  /* 0x0000000000200947 */ /* 0x007ff20003800000 */
[----:B------:R-:W-:Y:S02]  /*00f0*/  ULDC.64 UR4, c[0x0][0x198] ;  /* 0x0000660000047ab9 */ /* 0x000fe40000000a00 */
[----:B------:R-:W-:Y:S02]  /*0100*/  UIADD3 UR8, UP0, UR4, 0xf0, URZ ;  /* 0x000000f004087890 */ /* 0x000fe4000ff1e03f */
[----:B------:R-:W-:Y:S02]  /*0110*/  UIADD3 UR4, UP1, UR4, 0x1f0, URZ ;  /* 0x000001f004047890 */ /* 0x000fe4000ff3e03f */
[----:B------:R-:W-:Y:S02]  /*0120*/  UIADD3.X UR9, URZ, UR5, URZ, UP0, !UPT ;  /* 0x000000053f097290 */ /* 0x000fe400087fe43f */
[----:B------:R-:W-:-:S07]  /*0130*/  UIADD3.X UR5, URZ, UR5, URZ, UP1, !UPT ;  /* 0x000000053f057290 */ /* 0x000fce0008ffe43f */
[----:B------:R0:W-:Y:S02]  /*0140*/  UTMACCTL.PF [UR8] ;  /* 0x00000000080079b9 */ /* 0x0001e40008040000 */
[----:B------:R0:W-:Y:S02]  /*0150*/  UTMACCTL.PF [UR4] ;  /* 0x00000000040079b9 */ /* 0x0001e40008040000 */
[----:B0-----:R-:W-:Y:S01]  /*0160*/  NOP ;  /* 0x0000000000007918 */ /* 0x001fe20000000000 */
.L_x_1:
[----:B------:R-:W-:Y:S05]  /*0170*/  BSYNC B0 ;  /* 0x0000000000007941 */ /* 0x000fea0003800000 */
.L_x_0:
[----:B------:R-:W0:Y:S01]  /*0180*/  SHFL.IDX PT, R6, R0, RZ, 0x1f ;  /* 0x00001fff00067589 */ /* 0x000e2200000e0000 */
[----:B------:R-:W-:Y:S01]  /*0190*/  R2UR UR19, R2 ;  /* 0x00000000021372ca */ /* 0x000fe200000e0000 */
[----:B------:R-:W-:-:S04]  /*01a0*/  UISETP.NE.AND UP0, UPT, UR6, 0x3, UPT ;  /* 0x000000030600788c */ /* 0x000fc8000bf05270 */
[----:B------:R-:W-:-:S08]  /*01b0*/  UISETP.EQ.OR UP0, UPT, UR6, URZ, !UP0 ;  /* 0x0000003f0600728c */ /* 0x000fd0000c702670 */
[----:B------:R-:W-:Y:S02]  /*01c0*/  UIADD3 UR14, UR19, -0x1, URZ ;  /* 0xffffffff130e7890 */ /* 0x000fe4000fffe03f */
[----:B------:R-:W-:Y:S02]  /*01d0*/  UISETP.EQ.AND UP0, UPT, UR19, URZ, UP0 ;  /* 0x0000003f1300728c */ /* 0x000fe40008702270 */
[----:B------:R-:W-:Y:S02]  /*01e0*/  UISETP.GE.U32.AND UP1, UPT, UR14, 0x2, UPT ;  /* 0x000000020e00788c */ /* 0x000fe4000bf26070 */
[----:B------:R-:W-:Y:S01]  /*01f0*/  USEL UR39, URZ, 0x1, !UP0 ;  /* 0x000000013f277887 */ /* 0x000fe2000c000000 */
[----:B0-----:R-:W-:-:S03]  /*0200*/  ISETP.NE.AND P0, PT, R6, RZ, PT ;  /* 0x000000ff0600720c */ /* 0x001fc60003f05270 */
[----:B------:R-:W-:-:S10]  /*0210*/  USEL UR39, UR39, 0x2, UP1 ;  /* 0x0000000227277887 */ /* 0x000fd40008800000 */
[----:B------:R-:W-:Y:S05]  /*0220*/  @P0 BRA `(.L_x_2) ;  /* 0x0000000000580947 */ /* 0x000fea0003800000 */
[----:B------:R-:W0:Y:S01]  /*0230*/  S2UR UR7, SR_CgaCtaId ;  /* 0x00000000000779c3 */ /* 0x000e220000008800 */
[----:B------:R-:W-:Y:S01]  /*0240*/  UMOV UR4, 0x400 ;  /* 0x0000040000047882 */ /* 0x000fe20000000000 */
[----:B------:R-:W-:Y:S01]  /*0250*/  UMOV UR5, 0x1 ;  /* 0x0000000100057882 */ /* 0x000fe20000000000 */
[----:B------:R-:W-:Y:S01]  /*0260*/  UMOV UR8, 0x2 ;  /* 0x0000000200087882 */ /* 0x000fe20000000000 */
[----:B------:R-:W-:Y:S01]  /*0270*/  ELECT P0, URZ, PT ;  /* 0x00000000003f782f */ /* 0x000fe20003800000 */
[----:B------:R-:W-:-:S04]  /*0280*/  UIADD3 UR8, -UR8, 0x100000, URZ ;  /* 0x0010000008087890 */ /* 0x000fc8000fffe13f */
[----:B------:R-:W-:Y:S02]  /*0290*/  USHF.L.U32 UR9, UR8, 0xb, URZ ;  /* 0x0000000b08097899 */ /* 0x000fe4000800063f */
[----:B------:R-:W-:Y:S02]  /*02a0*/  USHF.L.U32 UR8, UR8, 0x1, URZ ;  /* 0x0000000108087899 */ /* 0x000fe4000800063f */
[----:B0-----:R-:W-:Y:S02]  /*02b0*/  ULEA UR7, UR7, UR4, 0x18 ;  /* 0x0000000407077291 */ /* 0x001fe4000f8ec03f */
[----:B------:R-:W-:-:S04]  /*02c0*/  UIADD3 UR4, -UR5, 0x100000, URZ ;  /* 0x0010000005047890 */ /* 0x000fc8000fffe13f */
[----:B------:R-:W-:Y:S02]  /*02d0*/  USHF.L.U32 UR5, UR4, 0xb, URZ ;  /* 0x0000000b04057899 */ /* 0x000fe4000800063f */
[----:B------:R-:W-:Y:S01]  /*02e0*/  USHF.L.U32 UR4, UR4, 0x1, URZ ;  /* 0x0000000104047899 */ /* 0x000fe2000800063f */
[----:B------:R-:W0:Y:S11]  /*02f0*/  FENCE.VIEW.ASYNC.S ;  /* 0x00000000000073c6 */ /* 0x000e360000000000 */
[----:B0-----:R0:W1:Y:S01]  /*0300*/  SYNCS.EXCH.64 URZ, [UR7], UR4 ;  /* 0x00000004073f75b2 */ /* 0x0010620008000100 */
[----:B------:R0:W2:Y:S01]  /*0310*/  SYNCS.EXCH.64 URZ, [UR7+0x20], UR8 ;  /* 0x00002008073f75b2 */ /* 0x0000a20008000100 */
[----:B------:R0:W3:Y:S01]  /*0320*/  SYNCS.EXCH.64 URZ, [UR7+0x8], UR4 ;  /* 0x00000804073f75b2 */ /* 0x0000e20008000100 */
[----:B------:R0:W4:Y:S01]  /*0330*/  SYNCS.EXCH.64 URZ, [UR7+0x28], UR8 ;  /* 0x00002808073f75b2 */ /* 0x0001220008000100 */
[----:B------:R0:W0:Y:S01]  /*0340*/  SYNCS.EXCH.64 URZ, [UR7+0x10], UR4 ;  /* 0x00001004073f75b2 */ /* 0x0000220008000100 */
[----:B------:R0:W0:Y:S01]  /*0350*/  SYNCS.EXCH.64 URZ, [UR7+0x30], UR8 ;  /* 0x00003008073f75b2 */ /* 0x0000220008000100 */
[----:B------:R0:W0:Y:S01]  /*0360*/  SYNCS.EXCH.64 URZ, [UR7+0x18], UR4 ;  /* 0x00001804073f75b2 */ /* 0x0000220008000100 */
[----:B------:R0:W0:Y:S01]  /*0370*/  SYNCS.EXCH.64 URZ, [UR7+0x38], UR8 ;  /* 0x00003808073f75b2 */ /* 0x0000220008000100 */
[----:B------:R-:W-:Y:S01]  /*0380*/  NOP ;  /* 0x0000000000007918 */ /* 0x000fe20000000000 */
.L_x_2:
[----:B------:R-:W5:Y:S01]  /*0390*/  S2UR UR15, SR_CTAID.X ;  /* 0x00000000000f79c3 */ /* 0x000f620000002500 */
[----:B------:R-:W-:Y:S01]  /*03a0*/  SHF.R.S32.HI R2, RZ, 0x1f, R3 ;  /* 0x0000001fff027819 */ /* 0x000fe20000011403 */
[----:B------:R-:W1:Y:S01]  /*03b0*/  SHFL.IDX PT, R7, R0, RZ, 0x1f ;  /* 0x00001fff00077589 */ /* 0x000e6200000e0000 */
[----:B------:R-:W-:Y:S02]  /*03c0*/  ELECT P0, URZ, PT ;  /* 0x00000000003f782f */ /* 0x000fe40003800000 */
[----:B------:R-:W-:Y:S01]  /*03d0*/  SHF.R.S32.HI R11, RZ, 0x1f, R6 ;  /* 0x0000001fff0b7819 */ /* 0x000fe20000011406 */
[----:B0-----:R-:W-:Y:S01]  /*03e0*/  ULDC UR4, c[0x0][0x150] ;  /* 0x0000540000047ab9 */ /* 0x001fe20000000800 */
[----:B------:R-:W-:Y:S01]  /*03f0*/  LEA.HI R2, R2, R3, RZ, 0x7 ;  /* 0x0000000302027211 */ /* 0x000fe200078f38ff */
[----:B------:R-:W0:Y:S01]  /*0400*/  SHFL.IDX PT, R8, R0, RZ, 0x1f ;  /* 0x00001fff00087589 */ /* 0x000e2200000e0000 */
[----:B------:R-:W2:Y:S01]  /*0410*/  S2UR UR8, SR_CTAID.Y ;  /* 0x00000000000879c3 */ /* 0x000ea20000002600 */
[----:B------:R-:W-:-:S02]  /*0420*/  ELECT P1, URZ, PT ;  /* 0x00000000003f782f */ /* 0x000fc40003820000 */
[----:B------:R-:W-:Y:S01]  /*0430*/  LOP3.LUT R2, R2, 0xffffff80, RZ, 0xc0, !PT ;  /* 0xffffff8002027812 */ /* 0x000fe200078ec0ff */
[----:B------:R-:W-:Y:S01]  /*0440*/  ULDC UR7, c[0x0][0x144] ;  /* 0x0000510000077ab9 */ /* 0x000fe20000000800 */
[----:B------:R-:W-:Y:S01]  /*0450*/  LEA.HI R11, R11, R6, RZ, 0x2 ;  /* 0x000000060b0b7211 */ /* 0x000fe200078f10ff */
[----:B------:R-:W-:Y:S01]  /*0460*/  UMOV UR18, 0x80 ;  /* 0x0000008000127882 */ /* 0x000fe20000000000 */
[----:B------:R-:W-:Y:S01]  /*0470*/  NOP ;  /* 0x0000000000007918 */ /* 0x000fe20000000000 */
[----:B------:R-:W-:Y:S01]  /*0480*/  IMAD.IADD R4, R3, 0x1, -R2 ;  /* 0x0000000103047824 */ /* 0x000fe200078e0a02 */
[----:B------:R-:W-:Y:S01]  /*0490*/  LOP3.LUT R11, R11, 0x3ffffffc, RZ, 0xc0, !PT ;  /* 0x3ffffffc0b0b7812 */ /* 0x000fe200078ec0ff */
[----:B------:R-:W-:Y:S01]  /*04a0*/  NOP ;  /* 0x0000000000007918 */ /* 0x000fe20000000000 */
[----:B------:R-:W-:Y:S01]  /*04b0*/  ULDC UR17, c[0x0][0x148] ;  /* 0x0000520000117ab9 */ /* 0x000fe20000000800 */
[----:B------:R-:W-:Y:S01]  /*04c0*/  IMAD.MOV.U32 R23, RZ, RZ, 0x1 ;  /* 0x00000001ff177424 */ /* 0x000fe200078e00ff */
[----:B------:R-:W-:Y:S01]  /*04d0*/  SHF.R.S32.HI R9, RZ, 0x1f, R4 ;  /* 0x0000001fff097819 */ /* 0x000fe20000011404 */
[----:B------:R-:W-:Y:S01]  /*04e0*/  IMAD.IADD R11, R6, 0x1, -R11 ;  /* 0x00000001060b7824 */ /* 0x000fe200078e0a0b */
[----:B------:R-:W3:Y:S01]  /*04f0*/  SHFL.IDX PT, R5, R5, RZ, 0x1f ;  /* 0x00001fff05057589 */ /* 0x000ee200000e0000 */
[----:B------:R-:W-:-:S02]  /*0500*/  ISETP.NE.AND P2, PT, RZ, UR19, PT ;  /* 0x00000013ff007c0c */ /* 0x000fc4000bf45270 */
[----:B-----5:R-:W-:Y:S02]  /*0510*/  I2FP.F32.U32 R10, UR15 ;  /* 0x0000000f000a7c45 */ /* 0x020fe40008201000 */
[----:B------:R-:W-:Y:S02]  /*0520*/  LEA.HI R2, R9, R4, RZ, 0x3 ;  /* 0x0000000409027211 */ /* 0x000fe400078f18ff */
[----:B-1----:R-:W-:Y:S01]  /*0530*/  ISETP.NE.OR P0, PT, R7, RZ, !P0 ;  /* 0x000000ff0700720c */ /* 0x002fe20004705670 */
[----:B------:R-:W-:Y:S01]  /*0540*/  FMUL R10, R10, UR4 ;  /* 0x000000040a0a7c20 */ /* 0x000fe20008400000 */
[--C-:B------:R-:W-:Y:S01]  /*0550*/  SHF.R.S32.HI R7, RZ, 0x3, R2.reuse ;  /* 0x00000003ff077819 */ /* 0x100fe20000011402 */
[----:B------:R-:W-:Y:S01]  /*0560*/  ULDC UR4, c[0x0][0x154] ;  /* 0x0000550000047ab9 */ /* 0x000fe20000000800 */
[----:B------:R-:W-:Y:S02]  /*0570*/  SHF.R.S32.HI R2, RZ, 0x1f, R2 ;  /* 0x0000001fff027819 */ /* 0x000fe40000011402 */
[----:B0-----:R-:W-:Y:S01]  /*0580*/  ISETP.NE.OR P1, PT, R8, RZ, !P1 ;  /* 0x000000ff0800720c */ /* 0x001fe20004f25670 */
[----:B------:R-:W0:Y:S01]  /*0590*/  F2I.U32.TRUNC.NTZ R10, R10 ;  /* 0x0000000a000a7305 */ /* 0x000e22000020f000 */
[----:B------:R-:W-:-:S02]  /*05a0*/  LEA.HI R2, R2, R7, RZ, 0x2 ;  /* 0x0000000702027211 */ /* 0x000fc400078f10ff */
[----:B--2---:R-:W-:Y:S02]  /*05b0*/  I2FP.F32.U32 R0, UR8 ;  /* 0x0000000800007c45 */ /* 0x004fe40008201000 */
[----:B------:R-:W-:Y:S01]  /*05c0*/  LOP3.LUT R2, R2, 0xfffffffc, RZ, 0xc0, !PT ;  /* 0xfffffffc02027812 */ /* 0x000fe200078ec0ff */
[----:B------:R-:W-:Y:S02]  /*05d0*/  VOTEU.ALL UP0, P0 ;  /* 0x00000000003f7886 */ /* 0x000fe40000000000 */
[----:B------:R-:W-:Y:S02]  /*05e0*/  FMUL R6, R0, UR4 ;  /* 0x0000000400067c20 */ /* 0x000fe40008400000 */
[----:B------:R-:W-:Y:S01]  /*05f0*/  IMAD.IADD R2, R7, 0x1, -R2 ;  /* 0x0000000107027824 */ /* 0x000fe200078e0a02 */
[----:B------:R-:W1:Y:S01]  /*0600*/  @!UP0 S2UR UR11, SR_CgaCtaId ;  /* 0x00000000000b89c3 */ /* 0x000e620000008800 */
[----:B------:R-:W-:Y:S01]  /*0610*/  VOTEU.ALL UP1, P1 ;  /* 0x00000000003f7886 */ /* 0x000fe20000820000 */
[----:B------:R-:W-:Y:S01]  /*0620*/  @!UP0 UMOV UR10, 0x400 ;  /* 0x00000400000a8882 */ /* 0x000fe20000000000 */
[----:B------:R-:W-:Y:S01]  /*0630*/  IMAD R2, R11, 0x4, R2 ;  /* 0x000000040b027824 */ /* 0x000fe200078e0202 */
[----:B0-----:R-:W-:Y:S01]  /*0640*/  R2UR UR4, R10 ;  /* 0x000000000a0472ca */ /* 0x001fe200000e0000 */
[----:B------:R-:W0:Y:S01]  /*0650*/  F2I.U32.TRUNC.NTZ R6, R6 ;  /* 0x0000000600067305 */ /* 0x000e22000020f000 */
[----:B------:R-:W-:Y:S01]  /*0660*/  @!UP1 UMOV UR13, 0x400 ;  /* 0x00000400000d9882 */ /* 0x000fe20000000000 */
[C---:B------:R-:W-:Y:S01]  /*0670*/  IMAD.SHL.U32 R7, R2.reuse, 0x4, RZ ;  /* 0x0000000402077824 */ /* 0x040fe200078e00ff */
[----:B------:R-:W-:Y:S01]  /*0680*/  LEA.HI R0, R2, R2, RZ, 0x1 ;  /* 0x0000000202007211 */ /* 0x000fe200078f08ff */
[----:B------:R-:W2:Y:S01]  /*0690*/  @!UP1 S2UR UR16, SR_CgaCtaId ;  /* 0x00000000001099c3 */ /* 0x000ea20000008800 */
[----:B------:R-:W-:Y:S01]  /*06a0*/  VOTEU.ALL UP2, P1 ;  /* 0x00000000003f7886 */ /* 0x000fe20000840000 */
[----:B------:R-:W-:Y:S01]  /*06b0*/  VOTEU.ALL UP3, P1 ;  /* 0x00000000003f7886 */ /* 0x000fe20000860000 */
[----:B------:R-:W-:Y:S01]  /*06c0*/  LOP3.LUT R11, R0, 0xfffffffe, RZ, 0xc0, !PT ;  /* 0xfffffffe000b7812 */ /* 0x000fe200078ec0ff */
[----:B------:R-:W-:Y:S01]  /*06d0*/  VOTEU.ALL UP4, P1 ;  /* 0x00000000003f7886 */ /* 0x000fe20000880000 */
[----:B------:R-:W-:Y:S01]  /*06e0*/  LOP3.LUT R22, R2, 0xc, R7, 0x78, !PT ;  /* 0x0000000c02167812 */ /* 0x000fe200078e7807 */
[----:B------:R-:W-:-:S02]  /*06f0*/  VOTEU.ALL UP5, P1 ;  /* 0x00000000003f7886 */ /* 0x000fc400008a0000 */
[----:B------:R-:W-:Y:S01]  /*0700*/  IMAD.IADD R11, R2, 0x1, -R11 ;  /* 0x00000001020b7824 */ /* 0x000fe200078e0a0b */
[----:B------:R-:W-:Y:S01]  /*0710*/  UIADD3 UR4, -UR4, URZ, URZ ;  /* 0x0000003f04047290 */ /* 0x000fe2000fffe13f */
[----:B------:R-:W5:Y:S01]  /*0720*/  LDC R2, c[0x0][0x140] ;  /* 0x00005000ff027b82 */ /* 0x000f620000000800 */
[----:B0-----:R-:W-:Y:S02]  /*0730*/  R2UR UR9, R6 ;  /* 0x00000000060972ca */ /* 0x001fe400000e0000 */
[----:B------:R-:W-:Y:S02]  /*0740*/  UIMAD UR7, UR7, UR4, UR15 ;  /* 0x00000004070772a4 */ /* 0x000fe4000f8e020f */
[----:B-1----:R-:W-:Y:S01]  /*0750*/  @!UP0 ULEA UR12, UR11, UR10, 0x18 ;  /* 0x0000000a0b0c8291 */ /* 0x002fe2000f8ec03f */
[----:B------:R-:W-:Y:S01]  /*0760*/  UMOV UR4, 0x20 ;  /* 0x0000002000047882 */ /* 0x000fe20000000000 */
[----:B------:R-:W-:-:S04]  /*0770*/  @!UP1 UIADD3 UR10, -UR18, 0x100000, URZ ;  /* 0x00100000120a9890 */ /* 0x000fc8000fffe13f */
[----:B------:R-:W-:Y:S02]  /*0780*/  @!UP1 USHF.L.U32 UR11, UR10, 0xb, URZ ;  /* 0x0000000b0a0b9899 */ /* 0x000fe4000800063f */
[----:B------:R-:W-:Y:S01]  /*0790*/  @!UP1 USHF.L.U32 UR10, UR10, 0x1, URZ ;  /* 0x000000010a0a9899 */ /* 0x000fe2000800063f */
[----:B------:R-:W-:Y:S01]  /*07a0*/  ISETP.NE.AND P3, PT, R11, UR7, PT ;  /* 0x000000070b007c0c */ /* 0x000fe2000bf65270 */
[----:B------:R-:W-:-:S04]  /*07b0*/  @!UP0 UIADD3 UR4, -UR4, 0x100000, URZ ;  /* 0x0010000004048890 */ /* 0x000fc8000fffe13f */
[----:B------:R-:W-:Y:S02]  /*07c0*/  @!UP0 USHF.L.U32 UR5, UR4, 0xb, URZ ;  /* 0x0000000b04058899 */ /* 0x000fe4000800063f */
[----:B------:R-:W-:Y:S01]  /*07d0*/  @!UP0 USHF.L.U32 UR4, UR4, 0x1, URZ ;  /* 0x0000000104048899 */ /* 0x000fe2000800063f */
[----:B------:R-:W-:Y:S01]  /*07e0*/  VOTEU.ALL UP0, P0 ;  /* 0x00000000003f7886 */ /* 0x000fe20000000000 */
[----:B--2---:R-:W-:Y:S01]  /*07f0*/  @!UP1 ULEA UR13, UR16, UR13, 0x18 ;  /* 0x0000000d100d9291 */ /* 0x004fe2000f8ec03f */
[----:B------:R-:W-:Y:S01]  /*0800*/  VOTEU.ALL UP1, P0 ;  /* 0x00000000003f7886 */ /* 0x000fe20000020000 */
[----:B------:R-:W-:Y:S01]  /*0810*/  UIADD3 UR9, -UR9, URZ, URZ ;  /* 0x0000003f09097290 */ /* 0x000fe2000fffe13f */
[----:B------:R-:W-:Y:S01]  /*0820*/  LOP3.LUT P0, RZ, R4, 0x7, RZ, 0xc0, !PT ;  /* 0x0000000704ff7812 */ /* 0x000fe2000780c0ff */
[----:B------:R-:W0:Y:S06]  /*0830*/  FENCE.VIEW.ASYNC.S ;  /* 0x00000000000073c6 */ /* 0x000e2c0000000000 */
[----:B0-----:R-:W0:Y:S01]  /*0840*/  @!UP0 SYNCS.EXCH.64 URZ, [UR12+0x70], UR4 ;  /* 0x000070040c3f85b2 */ /* 0x001e220008000100 */
[----:B------:R-:W-:-:S02]  /*0850*/  @P3 LEA.HI R0, R22, R22, RZ, 0x1 ;  /* 0x0000001616003211 */ /* 0x000fc400078f08ff */
[----:B-----5:R-:W-:Y:S02]  /*0860*/  ISETP.EQ.U32.AND P1, PT, R2, 0x1, PT ;  /* 0x000000010200780c */ /* 0x020fe40003f22070 */
[----:B------:R-:W-:Y:S02]  /*0870*/  @P3 SHF.R.S32.HI R0, RZ, 0x1, R0 ;  /* 0x00000001ff003819 */ /* 0x000fe40000011400 */
[----:B------:R-:W-:Y:S01]  /*0880*/  ISETP.LT.U32.AND P0, PT, R22, 0x2, !P0 ;  /* 0x000000021600780c */ /* 0x000fe20004701070 */
[----:B------:R1:W2:Y:S01]  /*0890*/  @!UP1 SYNCS.EXCH.64 URZ, [UR12+0x78], UR4 ;  /* 0x000078040c3f95b2 */ /* 0x0002a20008000100 */
[----:B------:R-:W-:Y:S01]  /*08a0*/  NOP ;  /* 0x0000000000007918 */ /* 0x000fe20000000000 */
[----:B-1----:R-:W-:Y:S01]  /*08b0*/  UIMAD UR4, UR17, UR9, UR8 ;  /* 0x00000009110472a4 */ /* 0x002fe2000f8e0208 */
[----:B------:R1:W0:Y:S05]  /*08c0*/  @!UP2 SYNCS.EXCH.64 URZ, [UR13+0x50], UR10 ;  /* 0x0000500a0d3fa5b2 */ /* 0x00022a0008000100 */
[----:B------:R-:W-:-:S02]  /*08d0*/  @P3 ISETP.NE.AND P4, PT, R0, UR4, PT ;  /* 0x0000000400003c0c */ /* 0x000fc4000bf85270 */
[----:B------:R-:W-:Y:S02]  /*08e0*/  SEL R0, RZ, 0x1, !P0 ;  /* 0x00000001ff007807 */ /* 0x000fe40004000000 */
[----:B------:R-:W-:-:S04]  /*08f0*/  @P3 SEL R23, RZ, 0x1, P4 ;  /* 0x00000001ff173807 */ /* 0x000fc80002000000 */
[----:B------:R-:W-:Y:S01]  /*0900*/  LOP3.LUT R23, R23, R0, RZ, 0xc0, !PT ;  /* 0x0000000017177212 */ /* 0x000fe200078ec0ff */
[----:B------:R1:W0:Y:S01]  /*0910*/  @!UP3 SYNCS.EXCH.64 URZ, [UR13+0x58], UR10 ;  /* 0x0000580a0d3fb5b2 */ /* 0x0002220008000100 */
[----:B------:R1:W0:Y:S01]  /*0920*/  @!UP4 SYNCS.EXCH.64 URZ, [UR13+0x60], UR10 ;  /* 0x0000600a0d3fc5b2 */ /* 0x0002220008000100 */
[----:B------:R1:W0:Y:S01]  /*0930*/  @!UP5 SYNCS.EXCH.64 URZ, [UR13+0x68], UR10 ;  /* 0x0000680a0d3fd5b2 */ /* 0x0002220008000100 */
[----:B------:R-:W-:Y:S01]  /*0940*/  NOP ;  /* 0x0000000000007918 */ /* 0x000fe20000000000 */
[----:B-1-3--:R-:W-:Y:S05]  /*0950*/  @!P1 BRA `(.L_x_3) ;  /* 0x0000000000089947 */ /* 0x00afea0003800000 */
[----:B0-2-4-:R-:W-:Y:S01]  /*0960*/  UCGABAR_ARV ;  /* 0x00000000000079c7 */ /* 0x015fe20008000000 */
[----:B------:R-:W-:Y:S05]  /*0970*/  BRA `(.L_x_4) ;  /* 0x0000000000047947 */ /* 0x000fea0003800000 */
.L_x_3:
[----:B0-2-4-:R-:W-:Y:S01]  /*0980*/  NOP ;  /* 0x0000000000007918 */ /* 0x015fe20000000000 */
.L_x_4:
[----:B------:R-:W-:Y:S01]  /*0990*/  ULDC.64 UR4, c[0x0][0x598] ;  /* 0x0001660000047ab9 */ /* 0x000fe20000000a00 */
[----:B------:R-:W-:Y:S01]  /*09a0*/  ULDC.64 UR56, c[0x0][0x208] ;  /* 0x0000820000387ab9 */ /* 0x000fe20000000a00 */
[----:B------:R-:W-:-:S04]  /*09b0*/  ISETP.NE.U32.AND P0, PT, RZ, UR4, PT ;  /* 0x00000004ff007c0c */ /* 0x000fc8000bf05070 */
[----:B------:R-:W-:-:S13]  /*09c0*/  ISETP.NE.AND.EX P0, PT, RZ, UR5, PT, P0 ;  /* 0x00000005ff007c0c */ /* 0x000fda000bf05300 */
[----:B------:R-:W-:Y:S05]  /*09d0*/  @!P0 BRA `(.L_x_5) ;  /* 0x00000000001c8947 */ /* 0x000fea0003800000 */
[----:B------:R-:W0:Y:S02]  /*09e0*/  LDC.64 R6, c[0x0][0x598] ;  /* 0x00016600ff067b82 */ /* 0x000e240000000a00 */
[----:B0-----:R-:W2:Y:S02]  /*09f0*/  LDG.E.64 R6, desc[UR56][R6.64] ;  /* 0x0000003806067981 */ /* 0x001ea4000c1e1b00 */
[----:B--2---:R-:W-:-:S04]  /*0a00*/  ISETP.NE.U32.AND P0, PT, R6, RZ, PT ;  /* 0x000000ff0600720c */ /* 0x004fc80003f05070 */
[----:B------:R-:W-:-:S13]  /*0a10*/  ISETP.NE.AND.EX P0, PT, R7, RZ, PT, P0 ;  /* 0x000000ff0700720c */ /* 0x000fda0003f05300 */
[----:B------:R-:W-:Y:S05]  /*0a20*/  @!P0 BRA `(.L_x_5) ;  /* 0x0000000000088947 */ /* 0x000fea0003800000 */
[----:B------:R0:W5:Y:S01]  /*0a30*/  LD.E R56, desc[UR56][R6.64] ;  /* 0x0000003806387980 */ /* 0x000162000c101900 */
[----:B------:R-:W-:Y:S05]  /*0a40*/  BRA `(.L_x_6) ;  /* 0x0000000000247947 */ /* 0x000fea0003800000 */
.L_x_5:
[----:B------:R-:W-:Y:S02]  /*0a50*/  ULDC.64 UR4, c[0x0][0x588] ;  /* 0x0001620000047ab9 */ /* 0x000fe40000000a00 */
[----:B------:R-:W-:-:S04]  /*0a60*/  ISETP.NE.U32.AND P0, PT, RZ, UR4, PT ;  /* 0x00000004ff007c0c */ /* 0x000fc8000bf05070 */
[----:B------:R-:W-:-:S13]  /*0a70*/  ISETP.NE.AND.EX P0, PT, RZ, UR5, PT, P0 ;  /* 0x00000005ff007c0c */ /* 0x000fda000bf05300 */
[----:B------:R-:W-:Y:S05]  /*0a80*/  @!P0 BRA `(.L_x_7) ;  /* 0x00000000000c8947 */ /* 0x000fea0003800000 */
[----:B------:R-:W0:Y:S02]  /*0a90*/  LDC.64 R56, c[0x0][0x588] ;  /* 0x00016200ff387b82 */ /* 0x000e240000000a00 */
[----:B0-----:R1:W5:Y:S01]  /*0aa0*/  LDG.E R56, desc[UR56][R56.64] ;  /* 0x0000003838387981 */ /* 0x001362000c1e1900 */
[----:B------:R-:W-:Y:S05]  /*0ab0*/  BRA `(.L_x_6) ;  /* 0x0000000000087947 */ /* 0x000fea0003800000 */
.L_x_7:
[----:B------:R-:W-:Y:S02]  /*0ac0*/  ULDC UR4, c[0x0][0x580] ;  /* 0x0001600000047ab9 */ /* 0x000fe40000000800 */
[----:B------:R-:W-:-:S07]  /*0ad0*/  IMAD.U32 R56, RZ, RZ, UR4 ;  /* 0x00000004ff387e24 */ /* 0x000fce000f8e00ff */
.L_x_6:
[----:B------:R-:W-:Y:S02]  /*0ae0*/  ULDC.64 UR4, c[0x0][0x5a0] ;  /* 0x0001680000047ab9 */ /* 0x000fe40000000a00 */
[----:B------:R-:W-:-:S04]  /*0af0*/  ISETP.NE.U32.AND P0, PT, RZ, UR4, PT ;  /* 0x00000004ff007c0c */ /* 0x000fc8000bf05070 */
[----:B------:R-:W-:-:S13]  /*0b00*/  ISETP.NE.AND.EX P0, PT, RZ, UR5, PT, P0 ;  /* 0x00000005ff007c0c */ /* 0x000fda000bf05300 */
[----:B------:R-:W-:Y:S05]  /*0b10*/  @!P0 BRA `(.L_x_8) ;  /* 0x00000000001c8947 */ /* 0x000fea0003800000 */
[----:B0-----:R-:W0:Y:S02]  /*0b20*/  LDC.64 R6, c[0x0][0x5a0] ;  /* 0x00016800ff067b82 */ /* 0x001e240000000a00 */
[----:B0-----:R-:W2:Y:S02]  /*0b30*/  LDG.E.64 R6, desc[UR56][R6.64] ;  /* 0x0000003806067981 */ /* 0x001ea4000c1e1b00 */
[----:B--2---:R-:W-:-:S04]  /*0b40*/  ISETP.NE.U32.AND P0, PT, R6, RZ, PT ;  /* 0x000000ff0600720c */ /* 0x004fc80003f05070 */
[----:B------:R-:W-:-:S13]  /*0b50*/  ISETP.NE.AND.EX P0, PT, R7, RZ, PT, P0 ;  /* 0x000000ff0700720c */ /* 0x000fda0003f05300 */
[----:B------:R-:W-:Y:S05]  /*0b60*/  @!P0 BRA `(.L_x_8) ;  /* 0x0000000000088947 */ /* 0x000fea0003800000 */
[----:B-1----:R0:W5:Y:S01]  /*0b70*/  LD.E R57, desc[UR56][R6.64] ;  /* 0x0000003806397980 */ /* 0x002162000c101900 */
[----:B------:R-:W-:Y:S05]  /*0b80*/  BRA `(.L_x_9) ;  /* 0x0000000000247947 */ /* 0x000fea0003800000 */
.L_x_8:
[----:B------:R-:W-:Y:S02]  /*0b90*/  ULDC.64 UR4, c[0x0][0x590] ;  /* 0x0001640000047ab9 */ /* 0x000fe40000000a00 */
[----:B------:R-:W-:-:S04]  /*0ba0*/  ISETP.NE.U32.AND P0, PT, RZ, UR4, PT ;  /* 0x00000004ff007c0c */ /* 0x000fc8000bf05070 */
[----:B------:R-:W-:-:S13]  /*0bb0*/  ISETP.NE.AND.EX P0, PT, RZ, UR5, PT, P0 ;  /* 0x00000005ff007c0c */ /* 0x000fda000bf05300 */
[----:B------:R-:W-:Y:S05]  /*0bc0*/  @!P0 BRA `(.L_x_10) ;  /* 0x00000000000c8947 */ /* 0x000fea0003800000 */
[----:B0-----:R-:W1:Y:S02]  /*0bd0*/  LDC.64 R6, c[0x0][0x590] ;  /* 0x00016400ff067b82 */ /* 0x001e640000000a00 */
[----:B-1----:R1:W5:Y:S01]  /*0be0*/  LDG.E R57, desc[UR56][R6.64] ;  /* 0x0000003806397981 */ /* 0x002362000c1e1900 */
[----:B------:R-:W-:Y:S05]  /*0bf0*/  BRA `(.L_x_9) ;  /* 0x0000000000087947 */ /* 0x000fea0003800000 */
.L_x_10:
[----:B------:R-:W-:Y:S02]  /*0c00*/  ULDC UR4, c[0x0][0x584] ;  /* 0x0001610000047ab9 */ /* 0x000fe40000000800 */
[----:B-1----:R-:W-:-:S07]  /*0c10*/  IMAD.U32 R57, RZ, RZ, UR4 ;  /* 0x00000004ff397e24 */ /* 0x002fce000f8e00ff */
.L_x_9:
[----:B------:R-:W-:Y:S01]  /*0c20*/  ULDC UR4, c[0x0][0x65c] ;  /* 0x0001970000047ab9 */ /* 0x000fe20000000800 */
[----:B01----:R-:W0:Y:S01]  /*0c30*/  LDC.64 R6, c[0x0][0x650] ;  /* 0x00019400ff067b82 */ /* 0x003e220000000a00 */
[----:B------:R-:W-:Y:S01]  /*0c40*/  UISETP.NE.AND UP2, UPT, UR4, 0x1, UPT ;  /* 0x000000010400788c */ /* 0x000fe2000bf45270 */
[----:B------:R-:W-:Y:S01]  /*0c50*/  IMAD.MOV.U32 R18, RZ, RZ, -0x1 ;  /* 0xffffffffff127424 */ /* 0x000fe200078e00ff */
[----:B------:R-:W-:Y:S01]  /*0c60*/  UISETP.NE.AND UP0, UPT, UR19, 0x2, UPT ;  /* 0x000000021300788c */ /* 0x000fe2000bf05270 */
[----:B------:R-:W-:Y:S01]  /*0c70*/  IMAD.MOV.U32 R2, RZ, RZ, -0x1 ;  /* 0xffffffffff027424 */ /* 0x000fe200078e00ff */
[----:B------:R-:W-:Y:S01]  /*0c80*/  UP2UR UR45, UPR, URZ, 0x4 ;  /* 0x000000043f2d7883 */ /* 0x000fe20008000000 */
[----:B------:R-:W-:-:S06]  /*0c90*/  IMAD.MOV.U32 R19, RZ, RZ, -0x1 ;  /* 0xffffffffff137424 */ /* 0x000fcc00078e00ff */
[----:B------:R-:W-:Y:S01]  /*0ca0*/  @UP2 ULDC UR12, c[0x0][0x10] ;  /* 0x00000400000c2ab9 */ /* 0x000fe20000000800 */
[----:B------:R-:W-:Y:S01]  /*0cb0*/  @UP2 UMOV UR4, UR8 ;  /* 0x0000000800042c82 */ /* 0x000fe20008000000 */
[----:B------:R-:W-:Y:S01]  /*0cc0*/  @UP2 UMOV UR5, URZ ;  /* 0x0000003f00052c82 */ /* 0x000fe20008000000 */
[----:B------:R-:W-:Y:S01]  /*0cd0*/  @!UP2 ULDC UR16, c[0x0][0xc] ;  /* 0x000003000010aab9 */ /* 0x000fe20000000800 */
[----:B------:R-:W-:Y:S01]  /*0ce0*/  @UP2 UIMAD.WIDE.U32 UR12, UR15, UR12, UR4 ;  /* 0x0000000c0f0c22a5 */ /* 0x000fe2000f8e0004 */
[----:B------:R-:W-:Y:S02]  /*0cf0*/  ULDC UR10, c[0x0][0xc] ;  /* 0x00000300000a7ab9 */ /* 0x000fe40000000800 */
[----:B------:R-:W-:Y:S01]  /*0d00*/  @UP2 UMOV UR4, URZ ;  /* 0x0000003f00042c82 */ /* 0x000fe20008000000 */
[----:B------:R-:W-:Y:S01]  /*0d10*/  UMOV UR5, URZ ;  /* 0x0000003f00057c82 */ /* 0x000fe20008000000 */
[----:B------:R-:W-:Y:S01]  /*0d20*/  @UP2 UIADD3 UR18, UR13, UR4, URZ ;  /* 0x000000040d122290 */ /* 0x000fe2000fffe03f */
[----:B------:R-:W-:-:S02]  /*0d30*/  ULDC UR11, c[0x0][0x10] ;  /* 0x00000400000b7ab9 */ /* 0x000fc40000000800 */
[----:B------:R-:W-:Y:S01]  /*0d40*/  UMOV UR4, UR15 ;  /* 0x0000000f00047c82 */ /* 0x000fe20008000000 */
[----:B------:R-:W-:Y:S02]  /*0d50*/  UIMAD.WIDE.U32 UR10, UR10, UR11, URZ ;  /* 0x0000000b0a0a72a5 */ /* 0x000fe4000f8e003f */
[----:B------:R-:W-:Y:S01]  /*0d60*/  @!UP2 UIMAD.WIDE.U32 UR4, UR8, UR16, UR4 ;  /* 0x000000100804a2a5 */ /* 0x000fe2000f8e0004 */
[----:B------:R-:W-:Y:S02]  /*0d70*/  ULDC UR13, c[0x0][0x14] ;  /* 0x00000500000d7ab9 */ /* 0x000fe40000000800 */
[----:B------:R-:W-:Y:S02]  /*0d80*/  UIMAD.WIDE.U32 UR54, UR10, UR13, URZ ;  /* 0x0000000d0a3672a5 */ /* 0x000fe4000f8e003f */
[----:B------:R-:W-:Y:S02]  /*0d90*/  UIMAD UR37, UR11, UR13, URZ ;  /* 0x0000000d0b2572a4 */ /* 0x000fe4000f8e023f */
[----:B------:R-:W-:Y:S01]  /*0da0*/  @!UP2 UMOV UR12, UR4 ;  /* 0x00000004000cac82 */ /* 0x000fe20008000000 */
[----:B------:R-:W-:Y:S01]  /*0db0*/  @!UP2 UMOV UR18, UR5 ;  /* 0x000000050012ac82 */ /* 0x000fe20008000000 */
[----:B------:R-:W-:-:S02]  /*0dc0*/  UIADD3 UR37, UR55, UR37, URZ ;  /* 0x0000002537257290 */ /* 0x000fc4000fffe03f */
[----:B------:R-:W-:-:S04]  /*0dd0*/  UIADD3 UR4, UP1, UR12, UR54, URZ ;  /* 0x000000360c047290 */ /* 0x000fc8000ff3e03f */
[----:B------:R-:W-:Y:S02]  /*0de0*/  UIADD3.X UR5, UR18, UR37, URZ, UP1, !UPT ;  /* 0x0000002512057290 */ /* 0x000fe40008ffe43f */
[----:B------:R-:W-:Y:S02]  /*0df0*/  USEL UR4, UR4, UR12, !UP0 ;  /* 0x0000000c04047287 */ /* 0x000fe4000c000000 */
[----:B------:R-:W-:-:S04]  /*0e00*/  USEL UR5, UR5, UR18, !UP0 ;  /* 0x0000001205057287 */ /* 0x000fc8000c000000 */
[----:B0-----:R-:W-:Y:S01]  /*0e10*/  ISETP.LE.U32.AND P0, PT, R6, UR4, PT ;  /* 0x0000000406007c0c */ /* 0x001fe2000bf03070 */
[----:B------:R-:W-:Y:S02]  /*0e20*/  IMAD.U32 R16, RZ, RZ, UR4 ;  /* 0x00000004ff107e24 */ /* 0x000fe4000f8e00ff */
[----:B------:R-:W-:Y:S02]  /*0e30*/  IMAD.U32 R0, RZ, RZ, UR5 ;  /* 0x00000005ff007e24 */ /* 0x000fe4000f8e00ff */
[----:B------:R-:W-:-:S03]  /*0e40*/  IMAD.U32 R17, RZ, RZ, UR5 ;  /* 0x00000005ff117e24 */ /* 0x000fc6000f8e00ff */
[----:B------:R-:W-:Y:S02]  /*0e50*/  ISETP.GE.U32.AND.EX P0, PT, R0, R7, PT, P0 ;  /* 0x000000070000720c */ /* 0x000fe40003f06100 */
[----:B------:R-:W-:-:S11]  /*0e60*/  PRMT R0, RZ, 0x7610, R0 ;  /* 0x00007610ff007816 */ /* 0x000fd60000000000 */
[----:B------:R-:W-:Y:S05]  /*0e70*/  @P0 BRA `(.L_x_11) ;  /* 0x0000000400500947 */ /* 0x000fea0003800000 */
[----:B------:R-:W-:Y:S01]  /*0e80*/  ULDC.64 UR18, c[0x0][0x628] ;  /* 0x00018a0000127ab9 */ /* 0x000fe20000000a00 */
[C---:B------:R-:W-:Y:S01]  /*0e90*/  R2UR UR20, R16.reuse ;  /* 0x00000000101472ca */ /* 0x040fe200000e0000 */
[----:B------:R-:W-:Y:S01]  /*0ea0*/  ULDC UR16, c[0x0][0x630] ;  /* 0x00018c0000107ab9 */ /* 0x000fe20000000800 */
[----:B------:R-:W-:Y:S02]  /*0eb0*/  ISETP.NE.U32.AND P0, PT, RZ, UR18, PT ;  /* 0x00000012ff007c0c */ /* 0x000fe4000bf05070 */
[----:B------:R-:W-:Y:S02]  /*0ec0*/  R2UR UR4, R16 ;  /* 0x00000000100472ca */ /* 0x000fe400000e0000 */
[----:B------:R-:W-:Y:S02]  /*0ed0*/  ISETP.NE.AND.EX P0, PT, RZ, UR19, PT, P0 ;  /* 0x00000013ff007c0c */ /* 0x000fe4000bf05300 */
[----:B------:R-:W-:-:S11]  /*0ee0*/  R2UR UR5, R17 ;  /* 0x00000000110572ca */ /* 0x000fd600000e0000 */
[----:B------:R-:W-:Y:S05]  /*0ef0*/  @!P0 BRA `(.L_x_12) ;  /* 0x0000000000308947 */ /* 0x000fea0003800000 */
[----:B------:R-:W-:Y:S01]  /*0f00*/  R2UR UR4, R16 ;  /* 0x00000000100472ca */ /* 0x000fe200000e0000 */
[----:B------:R-:W-:Y:S01]  /*0f10*/  ULDC UR12, c[0x0][0x634] ;  /* 0x00018d00000c7ab9 */ /* 0x000fe20000000800 */
[----:B------:R-:W-:-:S11]  /*0f20*/  R2UR UR15, R17 ;  /* 0x00000000110f72ca */ /* 0x000fd600000e0000 */
[----:B------:R-:W-:-:S04]  /*0f30*/  UIADD3 UR12, UP1, UR4, UR12, URZ ;  /* 0x0000000c040c7290 */ /* 0x000fc8000ff3e03f */
[----:B------:R-:W-:-:S04]  /*0f40*/  UIADD3.X UR15, URZ, UR15, URZ, UP1, !UPT ;  /* 0x0000000f3f0f7290 */ /* 0x000fc80008ffe43f */
[----:B------:R-:W-:-:S04]  /*0f50*/  UIMAD.WIDE.U32 UR4, UR15, UR18, URZ ;  /* 0x000000120f0472a5 */ /* 0x000fc8000f8e003f */
[----:B------:R-:W-:Y:S02]  /*0f60*/  UIMAD.WIDE.U32 UR10, UP1, UR12, UR19, UR4 ;  /* 0x000000130c0a72a5 */ /* 0x000fe4000f820004 */
[----:B------:R-:W-:Y:S02]  /*0f70*/  UIMAD.WIDE.U32 UR4, UR12, UR18, URZ ;  /* 0x000000120c0472a5 */ /* 0x000fe4000f8e003f */
[----:B------:R-:W-:Y:S02]  /*0f80*/  UIADD3.X UR13, URZ, URZ, URZ, UP1, !UPT ;  /* 0x0000003f3f0d7290 */ /* 0x000fe40008ffe43f */
[----:B------:R-:W-:Y:S01]  /*0f90*/  UIADD3 URZ, UP1, UR5, UR10, URZ ;  /* 0x0000000a053f7290 */ /* 0x000fe2000ff3e03f */
[----:B------:R-:W-:-:S03]  /*0fa0*/  UMOV UR12, UR11 ;  /* 0x0000000b000c7c82 */ /* 0x000fc60008000000 */
[----:B------:R-:W-:-:S12]  /*0fb0*/  UIMAD.WIDE.U32.X UR4, UR15, UR19, UR12, UP1 ;  /* 0x000000130f0472a5 */ /* 0x000fd800088e040c */
.L_x_12:
[----:B------:R-:W-:Y:S01]  /*0fc0*/  USHF.R.U64 UR4, UR4, UR16, UR5 ;  /* 0x0000001004047299 */ /* 0x000fe20008001205 */
[----:B------:R-:W-:Y:S01]  /*0fd0*/  R2UR UR11, R17 ;  /* 0x00000000110b72ca */ /* 0x000fe200000e0000 */
[----:B------:R-:W-:Y:S02]  /*0fe0*/  USHF.R.U32.HI UR5, URZ, UR16, UR5 ;  /* 0x000000103f057299 */ /* 0x000fe40008011605 */
[----:B------:R-:W-:Y:S01]  /*0ff0*/  UIADD3 UR12, UP1, URZ, -UR4, URZ ;  /* 0x800000043f0c7290 */ /* 0x000fe2000ff3e03f */
[----:B------:R-:W-:Y:S01]  /*1000*/  ULDC.64 UR18, c[0x0][0x620] ;  /* 0x0001880000127ab9 */ /* 0x000fe20000000a00 */
[----:B------:R-:W-:Y:S02]  /*1010*/  UISETP.NE.AND UP2, UPT, UR45, URZ, UPT ;  /* 0x0000003f2d00728c */ /* 0x000fe4000bf45270 */
[----:B------:R-:W-:Y:S01]  /*1020*/  UIADD3.X UR5, URZ, ~UR5, URZ, UP1, !UPT ;  /* 0x800000053f057290 */ /* 0x000fe20008ffe43f */
[----:B------:R-:W-:Y:S01]  /*1030*/  UMOV UR10, UR20 ;  /* 0x00000014000a7c82 */ /* 0x000fe20008000000 */
[----:B------:R-:W-:-:S02]  /*1040*/  ULDC UR13, c[0x0][0x618] ;  /* 0x00018600000d7ab9 */ /* 0x000fc40000000800 */
[----:B------:R-:W-:Y:S02]  /*1050*/  UIMAD UR5, UR5, UR18, URZ ;  /* 0x00000012050572a4 */ /* 0x000fe4000f8e023f */
[----:B------:R-:W-:Y:S02]  /*1060*/  UIMAD.WIDE.U32 UR10, UR12, UR18, UR10 ;  /* 0x000000120c0a72a5 */ /* 0x000fe4000f8e000a */
[----:B------:R-:W-:Y:S02]  /*1070*/  UIMAD UR12, UR12, UR19, UR5 ;  /* 0x000000130c0c72a4 */ /* 0x000fe4000f8e0205 */
[----:B------:R-:W-:Y:S02]  /*1080*/  @UP2 UIMAD UR7, UR17, UR9, UR8 ;  /* 0x00000009110722a4 */ /* 0x000fe4000f8e0208 */
[----:B------:R-:W-:Y:S01]  /*1090*/  UIADD3 UR11, UR11, UR12, URZ ;  /* 0x0000000c0b0b7290 */ /* 0x000fe2000fffe03f */
[----:B------:R-:W-:Y:S01]  /*10a0*/  ULDC.64 UR8, c[0x0][0x640] ;  /* 0x0001900000087ab9 */ /* 0x000fe20000000a00 */
[----:B------:R-:W-:-:S02]  /*10b0*/  ULDC UR15, c[0x0][0x608] ;  /* 0x00018200000f7ab9 */ /* 0x000fc40000000800 */
[----:B------:R-:W-:Y:S01]  /*10c0*/  USHF.R.U64 UR20, UR10, UR13, UR11 ;  /* 0x0000000d0a147299 */ /* 0x000fe2000800120b */
[----:B------:R-:W-:Y:S01]  /*10d0*/  ISETP.NE.U32.AND P0, PT, RZ, UR8, PT ;  /* 0x00000008ff007c0c */ /* 0x000fe2000bf05070 */
[----:B------:R-:W-:Y:S01]  /*10e0*/  USHF.R.U32.HI UR11, URZ, UR13, UR11 ;  /* 0x0000000d3f0b7299 */ /* 0x000fe2000801160b */
[----:B------:R-:W-:Y:S02]  /*10f0*/  ULDC UR21, c[0x0][0x658] ;  /* 0x0001960000157ab9 */ /* 0x000fe40000000800 */
[----:B------:R-:W-:Y:S01]  /*1100*/  ISETP.NE.AND.EX P0, PT, RZ, UR9, PT, P0 ;  /* 0x00000009ff007c0c */ /* 0x000fe2000bf05300 */
[----:B------:R-:W-:Y:S02]  /*1110*/  USHF.R.U64 UR25, UR20, UR15, UR11 ;  /* 0x0000000f14197299 */ /* 0x000fe4000800120b */
[----:B------:R-:W-:Y:S01]  /*1120*/  USHF.R.U32.HI UR11, URZ, UR15, UR11 ;  /* 0x0000000f3f0b7299 */ /* 0x000fe2000801160b */
[----:B------:R-:W-:Y:S01]  /*1130*/  UMOV UR10, 0xffffffff ;  /* 0xffffffff000a7882 */ /* 0x000fe20000000000 */
[----:B------:R-:W-:Y:S01]  /*1140*/  ULDC UR5, c[0x0][0x600] ;  /* 0x0001800000057ab9 */ /* 0x000fe20000000800 */
[----:B------:R-:W-:-:S02]  /*1150*/  USHF.L.U32 UR10, UR10, UR21, URZ ;  /* 0x000000150a0a7299 */ /* 0x000fc4000800063f */
[----:B------:R-:W-:Y:S02]  /*1160*/  USHF.R.U64 UR26, UR25, UR21, UR11 ;  /* 0x00000015191a7299 */ /* 0x000fe4000800120b */
[----:B------:R-:W-:Y:S02]  /*1170*/  ULOP3.LUT UR15, URZ, UR10, URZ, 0x33, !UPT ;  /* 0x0000000a3f0f7292 */ /* 0x000fe4000f8e333f */
[----:B------:R-:W-:Y:S02]  /*1180*/  UIADD3 UR19, UR5, -0x1, URZ ;  /* 0xffffffff05137890 */ /* 0x000fe4000fffe03f */
[----:B------:R-:W-:Y:S01]  /*1190*/  USHF.R.U32.HI UR11, URZ, UR21, UR11 ;  /* 0x000000153f0b7299 */ /* 0x000fe2000801160b */
[----:B------:R-:W-:Y:S01]  /*11a0*/  ULDC UR22, c[0x0][0x648] ;  /* 0x0001920000167ab9 */ /* 0x000fe20000000800 */
[----:B------:R-:W-:Y:S01]  /*11b0*/  ULDC UR23, c[0x0][0x638] ;  /* 0x00018e0000177ab9 */ /* 0x000fe20000000800 */
[----:B------:R-:W-:Y:S01]  /*11c0*/  UMOV UR24, 0x1 ;  /* 0x0000000100187882 */ /* 0x000fe20000000000 */
[----:B------:R-:W-:Y:S01]  /*11d0*/  UMOV UR10, UR26 ;  /* 0x0000001a000a7c82 */ /* 0x000fe20008000000 */
[----:B------:R-:W-:Y:S07]  /*11e0*/  @!P0 BRA `(.L_x_13) ;  /* 0x0000000000308947 */ /* 0x000fee0003800000 */
[----:B------:R-:W-:Y:S02]  /*11f0*/  ULDC UR16, c[0x0][0x64c] ;  /* 0x0001930000107ab9 */ /* 0x000fe40000000800 */
        /* <DEDUP_REMOVED lines=8> */
[----:B------:R-:W-:-:S07]  /*1280*/  UIMAD.WIDE.U32.X UR8, UR18, UR9, UR16, UP1 ;  /* 0x00000009120872a5 */ /* 0x000fce00088e0410 */
[----:B------:R-:W-:Y:S01]  /*1290*/  UMOV UR10, UR8 ;  /* 0x00000008000a7c82 */ /* 0x000fe20008000000 */
[----:B------:R-:W-:-:S05]  /*12a0*/  UMOV UR11, UR9 ;  /* 0x00000009000b7c82 */ /* 0x000fca0008000000 */
.L_x_13:
[----:B------:R-:W-:Y:S01]  /*12b0*/  USHF.R.U64 UR9, UR10, UR22, UR11 ;  /* 0x000000160a097299 */ /* 0x000fe2000800120b */
[----:B------:R-:W-:Y:S01]  /*12c0*/  IMAD.MOV.U32 R0, RZ, RZ, 0x1 ;  /* 0x00000001ff007424 */ /* 0x000fe200078e00ff */
[----:B------:R-:W-:Y:S01]  /*12d0*/  USHF.L.U32 UR8, UR24, UR21, URZ ;  /* 0x0000001518087299 */ /* 0x000fe2000800063f */
[----:B------:R-:W-:Y:S01]  /*12e0*/  IMAD.U32 R19, RZ, RZ, UR4 ;  /* 0x00000004ff137e24 */ /* 0x000fe2000f8e00ff */
[----:B------:R-:W-:Y:S02]  /*12f0*/  ULOP3.LUT UR15, UR25, UR15, URZ, 0xc0, !UPT ;  /* 0x0000000f190f7292 */ /* 0x000fe4000f8ec03f */
[----:B------:R-:W-:Y:S02]  /*1300*/  UIADD3 UR10, -UR9, URZ, URZ ;  /* 0x0000003f090a7290 */ /* 0x000fe4000fffe13f */
[----:B------:R-:W-:Y:S02]  /*1310*/  UIMAD UR15, UR8, UR9, UR15 ;  /* 0x00000009080f72a4 */ /* 0x000fe4000f8e020f */
[----:B------:R-:W-:-:S02]  /*1320*/  ULOP3.LUT UR19, UR20, UR19, URZ, 0xc0, !UPT ;  /* 0x0000001314137292 */ /* 0x000fc4000f8ec03f */
[----:B------:R-:W-:Y:S01]  /*1330*/  UIMAD UR8, UR10, UR23, UR26 ;  /* 0x000000170a0872a4 */ /* 0x000fe2000f8e021a */
[----:B------:R-:W-:Y:S01]  /*1340*/  ULDC UR9, c[0x0][0x610] ;  /* 0x0001840000097ab9 */ /* 0x000fe20000000800 */
[----:B------:R-:W-:Y:S02]  /*1350*/  UISETP.NE.AND UP1, UPT, UR45, URZ, UPT ;  /* 0x0000003f2d00728c */ /* 0x000fe4000bf25270 */
[----:B------:R-:W-:Y:S02]  /*1360*/  UIMAD UR7, UR15, UR9, UR7 ;  /* 0x000000090f0772a4 */ /* 0x000fe4000f8e0207 */
[----:B------:R-:W-:-:S04]  /*1370*/  UIMAD UR8, UR8, UR5, UR19 ;  /* 0x00000005080872a4 */ /* 0x000fc8000f8e0213 */
[----:B------:R-:W-:Y:S02]  /*1380*/  USEL UR5, UR8, UR7, !UP1 ;  /* 0x0000000708057287 */ /* 0x000fe4000c800000 */
[----:B------:R-:W-:-:S04]  /*1390*/  USEL UR7, UR7, UR8, !UP1 ;  /* 0x0000000807077287 */ /* 0x000fc8000c800000 */
[----:B------:R-:W-:Y:S02]  /*13a0*/  IMAD.U32 R2, RZ, RZ, UR5 ;  /* 0x00000005ff027e24 */ /* 0x000fe4000f8e00ff */
[----:B------:R-:W-:-:S07]  /*13b0*/  IMAD.U32 R18, RZ, RZ, UR7 ;  /* 0x00000007ff127e24 */ /* 0x000fce000f8e00ff */
.L_x_11:
[----:B------:R-:W-:Y:S05]  /*13c0*/  @!P1 BRA `(.L_x_14) ;  /* 0x00000000000c9947 */ /* 0x000fea0003800000 */
[----:B------:R-:W-:Y:S01]  /*13d0*/  UCGABAR_WAIT ;  /* 0x0000000000007dc7 */ /* 0x000fe20008000000 */
[----:B------:R-:W-:Y:S01]  /*13e0*/  CCTL.IVALL ;  /* 0x00000000ff00798f */ /* 0x000fe20002000000 */
[----:B------:R-:W-:Y:S05]  /*13f0*/  BRA `(.L_x_15) ;  /* 0x0000000000047947 */ /* 0x000fea0003800000 */
.L_x_14:
[----:B------:R-:W-:Y:S06]  /*1400*/  BAR.SYNC.DEFER_BLOCKING 0x0 ;  /* 0x0000000000007b1d */ /* 0x000fec0000010000 */
.L_x_15:
[----:B------:R-:W-:Y:S02]  /*1410*/  ULDC UR4, c[0x0][0x28c] ;  /* 0x0000a30000047ab9 */ /* 0x000fe40000000800 */
[----:B------:R-:W-:-:S04]  /*1420*/  UIADD3 UR4, UR4, 0x7f, URZ ;  /* 0x0000007f04047890 */ /* 0x000fc8000fffe03f */
[----:B------:R-:W-:-:S04]  /*1430*/  USHF.R.S32.HI UR5, URZ, 0x1f, UR4 ;  /* 0x0000001f3f057899 */ /* 0x000fc80008011404 */
[----:B------:R-:W-:-:S04]  /*1440*/  ULEA.HI UR5, UR5, UR4, URZ, 0x7 ;  /* 0x0000000405057291 */ /* 0x000fc8000f8f383f */
[----:B------:R-:W-:Y:S01]  /*1450*/  USHF.R.S32.HI UR38, URZ, 0x7, UR5 ;  /* 0x000000073f267899 */ /* 0x000fe20008011405 */
[----:B------:R-:W-:Y:S11]  /*1460*/  @!P2 BRA `(.L_x_16) ;  /* 0x0000004000c8a947 */ /* 0x000ff60003800000 */
[----:B------:R-:W-:-:S06]  /*1470*/  UISETP.GT.U32.AND UP1, UPT, UR14, 0x1, UPT ;  /* 0x000000010e00788c */ /* 0x000fcc000bf24070 */
[----:B------:R-:W-:-:S13]  /*1480*/  PLOP3.LUT P0, PT, PT, PT, UP1, 0x80, 0x0 ;  /* 0x000000000000781c */ /* 0x000fda0003f0f018 */
[----:B------:R-:W-:Y:S05]  /*1490*/  @P0 EXIT ;  /* 0x000000000000094d */ /* 0x000fea0003800000 */
.L_x_17:
[----:B------:R-:W-:-:S08]  /*14a0*/  NOP ;  /* 0x0000000000007918 */ /* 0x000fd00000000000 */
[----:B------:R-:W0:Y:S02]  /*14b0*/  USETMAXREG.TRY_ALLOC.CTAPOOL UP1, 0xe8 ;  /* 0x000000e8000079c8 */ /* 0x000e240008020600 */
[----:B0-----:R-:W-:-:S13]  /*14c0*/  PLOP3.LUT P0, PT, PT, PT, UP1, 0x80, 0x0 ;  /* 0x000000000000781c */ /* 0x001fda0003f0f018 */
[----:B------:R-:W-:Y:S05]  /*14d0*/  @!P0 BRA `(.L_x_17) ;  /* 0xfffffffc00f08947 */ /* 0x000fea000383ffff */
[----:B------:R-:W-:-:S13]  /*14e0*/  LOP3.LUT P0, RZ, R0, 0xff, RZ, 0xc0, !PT ;  /* 0x000000ff00ff7812 */ /* 0x000fda000780c0ff */
[----:B------:R-:W-:Y:S05]  /*14f0*/  @!P0 EXIT ;  /* 0x000000000000894d */ /* 0x000fea0003800000 */
[----:B------:R-:W0:Y:S01]  /*1500*/  S2UR UR5, SR_CgaCtaId ;  /* 0x00000000000579c3 */ /* 0x000e220000008800 */
[CC--:B------:R-:W-:Y:S01]  /*1510*/  LEA.HI R0, R9.reuse, R4.reuse, RZ, 0x2 ;  /* 0x0000000409007211 */ /* 0x0c0fe200078f10ff */
[----:B------:R-:W-:Y:S01]  /*1520*/  USHF.R.U32.HI UR4, URZ, 0x2, UR38 ;  /* 0x000000023f047899 */ /* 0x000fe20008011626 */
[----:B------:R-:W-:Y:S01]  /*1530*/  LEA.HI R9, R9, R4, RZ, 0x5 ;  /* 0x0000000409097211 */ /* 0x000fe200078f28ff */
[----:B------:R-:W-:Y:S01]  /*1540*/  UMOV UR40, 0x400 ;  /* 0x0000040000287882 */ /* 0x000fe20000000000 */
[--C-:B------:R-:W-:Y:S01]  /*1550*/  SHF.R.S32.HI R58, RZ, 0x2, R0.reuse ;  /* 0x00000002ff3a7819 */ /* 0x100fe20000011400 */
[----:B------:R-:W-:Y:S01]  /*1560*/  ULOP3.LUT UR43, UR38, 0x3, URZ, 0xc0, !UPT ;  /* 0x00000003262b7892 */ /* 0x000fe2000f8ec03f */
[----:B------:R-:W-:Y:S01]  /*1570*/  SHF.R.S32.HI R3, RZ, 0x1f, R0 ;  /* 0x0000001fff037819 */ /* 0x000fe20000011400 */
[----:B------:R-:W1:Y:S01]  /*1580*/  LDC.64 R10, c[0x0][0x5c8] ;  /* 0x00017200ff0a7b82 */ /* 0x000e620000000a00 */
[----:B------:R-:W-:Y:S01]  /*1590*/  ULOP3.LUT UR4, UR4, 0x1, URZ, 0xc0, !UPT ;  /* 0x0000000104047892 */ /* 0x000fe2000f8ec03f */
[----:B------:R-:W-:Y:S01]  /*15a0*/  SHF.R.S32.HI R9, RZ, 0x5, R9 ;  /* 0x00000005ff097819 */ /* 0x000fe20000011409 */
[----:B------:R-:W-:Y:S01]  /*15b0*/  USEL UR43, UR43, URZ, !UP0 ;  /* 0x0000003f2b2b7287 */ /* 0x000fe2000c000000 */
[----:B------:R-:W-:Y:S01]  /*15c0*/  LEA.HI R6, R3, R58, RZ, 0x3 ;  /* 0x0000003a03067211 */ /* 0x000fe200078f18ff */
[----:B------:R-:W-:Y:S01]  /*15d0*/  UISETP.EQ.U32.AND UP0, UPT, UR4, 0x1, !UP0 ;  /* 0x000000010400788c */ /* 0x000fe2000c702070 */
[----:B------:R-:W-:Y:S01]  /*15e0*/  LOP3.LUT R3, R0, 0xfffffffc, RZ, 0xc0, !PT ;  /* 0xfffffffc00037812 */ /* 0x000fe200078ec0ff */
[----:B------:R-:W-:Y:S01]  /*15f0*/  VIADD R0, R5, 0xffffffff ;  /* 0xffffffff05007836 */ /* 0x000fe20000000000 */
[----:B------:R-:W2:Y:S01]  /*1600*/  LDC R64, c[0x0][0x288] ;  /* 0x0000a200ff407b82 */ /* 0x000ea20000000800 */
[----:B------:R-:W-:Y:S01]  /*1610*/  LOP3.LUT R59, R6, 0xfffffff8, RZ, 0xc0, !PT ;  /* 0xfffffff8063b7812 */ /* 0x000fe200078ec0ff */
[----:B------:R-:W-:Y:S01]  /*1620*/  UISETP.LT.AND UP1, UPT, UR38, 0x1, UPT ;  /* 0x000000012600788c */ /* 0x000fe2000bf21270 */
[----:B------:R-:W-:Y:S01]  /*1630*/  IMAD.IADD R3, R4, 0x1, -R3 ;  /* 0x0000000104037824 */ /* 0x000fe200078e0a03 */
[C---:B------:R-:W-:Y:S01]  /*1640*/  ISETP.NE.AND P0, PT, R0.reuse, RZ, PT ;  /* 0x000000ff0000720c */ /* 0x040fe20003f05270 */
[----:B------:R-:W-:Y:S01]  /*1650*/  IMAD.SHL.U32 R0, R0, 0x8, RZ ;  /* 0x0000000800007824 */ /* 0x000fe200078e00ff */
[----:B------:R-:W-:Y:S01]  /*1660*/  ULDC UR42, c[0x0][0x658] ;  /* 0x00019600002a7ab9 */ /* 0x000fe20000000800 */
[----:B------:R-:W-:Y:S01]  /*1670*/  IMAD.IADD R58, R58, 0x1, -R59 ;  /* 0x000000013a3a7824 */ /* 0x000fe200078e0a3b */
[----:B0-----:R-:W-:Y:S01]  /*1680*/  ULEA UR40, UR5, UR40, 0x18 ;  /* 0x0000002805287291 */ /* 0x001fe2000f8ec03f */
[----:B------:R-:W-:Y:S01]  /*1690*/  IMAD.SHL.U32 R60, R3, 0x2, RZ ;  /* 0x00000002033c7824 */ /* 0x000fe200078e00ff */
[----:B------:R-:W-:Y:S01]  /*16a0*/  LOP3.LUT R0, R0, 0x8, RZ, 0xc0, !PT ;  /* 0x0000000800007812 */ /* 0x000fe200078ec0ff */
[C-C-:B------:R-:W-:Y:S01]  /*16b0*/  IMAD R67, R9.reuse, -0x10, -R58.reuse ;  /* 0xfffffff009437824 */ /* 0x140fe200078e0a3a */
[----:B------:R-:W-:Y:S01]  /*16c0*/  UIADD3 UR4, UR40, 0x180, URZ ;  /* 0x0000018028047890 */ /* 0x000fe2000fffe03f */
[--C-:B------:R-:W-:Y:S01]  /*16d0*/  SHF.R.S32.HI R59, RZ, 0x1f, R58.reuse ;  /* 0x0000001fff3b7819 */ /* 0x100fe2000001143a */
[----:B------:R-:W-:Y:S01]  /*16e0*/  UIADD3 UR5, UR40, 0x20180, URZ ;  /* 0x0002018028057890 */ /* 0x000fe2000fffe03f */
[----:B------:R-:W-:Y:S01]  /*16f0*/  SEL R68, RZ, 0x1, P0 ;  /* 0x00000001ff447807 */ /* 0x000fe20000000000 */
[----:B------:R-:W-:Y:S01]  /*1700*/  UIADD3 UR52, UR40, 0x50, URZ ;  /* 0x0000005028347890 */ /* 0x000fe2000fffe03f */
[----:B-1----:R-:W-:Y:S01]  /*1710*/  SHF.L.U64.HI R62, R10, 0x3, R11 ;  /* 0x000000030a3e7819 */ /* 0x002fe2000001020b */
[----:B------:R-:W-:Y:S01]  /*1720*/  USHF.R.U32.HI UR4, URZ, 0x4, UR4 ;  /* 0x000000043f047899 */ /* 0x000fe20008011604 */
[----:B------:R-:W-:Y:S01]  /*1730*/  IMAD.WIDE R58, R9, 0x10, R58 ;  /* 0x00000010093a7825 */ /* 0x000fe200078e023a */
[----:B------:R-:W-:Y:S01]  /*1740*/  USHF.R.U32.HI UR5, URZ, 0x4, UR5 ;  /* 0x000000043f057899 */ /* 0x000fe20008011605 */
[----:B------:R-:W-:Y:S01]  /*1750*/  LOP3.LUT R69, R0, 0x8, RZ, 0x3c, !PT ;  /* 0x0000000800457812 */ /* 0x000fe200078e3cff */
[----:B------:R-:W-:Y:S01]  /*1760*/  UMOV UR6, 0xffffffff ;  /* 0xffffffff00067882 */ /* 0x000fe20000000000 */
[----:B------:R-:W-:Y:S01]  /*1770*/  ULDC UR8, c[0x0][0x284] ;  /* 0x0000a10000087ab9 */ /* 0x000fe20000000800 */
[----:B------:R-:W-:Y:S01]  /*1780*/  USEL UR50, UR38, 0x1, UP1 ;  /* 0x0000000126327887 */ /* 0x000fe20008800000 */
[----:B------:R-:W-:Y:S01]  /*1790*/  IMAD.SHL.U32 R63, R10, 0x8, RZ ;  /* 0x000000080a3f7824 */ /* 0x000fe200078e00ff */
[----:B------:R-:W-:Y:S01]  /*17a0*/  USHF.L.U32 UR6, UR6, UR42, URZ ;  /* 0x0000002a06067299 */ /* 0x000fe2000800063f */
[----:B--2---:R-:W-:Y:S01]  /*17b0*/  IMAD R64, R3, -0x2, R64 ;  /* 0xfffffffe03407824 */ /* 0x004fe200078e0240 */
[----:B------:R-:W-:Y:S01]  /*17c0*/  ULOP3.LUT UR4, UR4, 0x3fff, URZ, 0xc0, !UPT ;  /* 0x00003fff04047892 */ /* 0x000fe2000f8ec03f */
[----:B------:R-:W-:Y:S01]  /*17d0*/  LEA R65, R5, UR52, 0x3 ;  /* 0x0000003405417c11 */ /* 0x000fe2000f8e18ff */
[----:B------:R-:W-:Y:S01]  /*17e0*/  ULOP3.LUT UR5, UR5, 0x3fff, URZ, 0xc0, !UPT ;  /* 0x00003fff05057892 */ /* 0x000fe2000f8ec03f */
[----:B------:R-:W-:Y:S01]  /*17f0*/  LOP3.LUT R66, R0, 0x18, RZ, 0x3c, !PT ;  /* 0x0000001800427812 */ /* 0x000fe200078e3cff */
[----:B------:R-:W-:Y:S01]  /*1800*/  VIADD R67, R67, UR8 ;  /* 0x0000000843437c36 */ /* 0x000fe20008000000 */
[----:B------:R-:W-:Y:S01]  /*1810*/  SHF.R.S32.HI R61, RZ, 0x1f, R60 ;  /* 0x0000001fff3d7819 */ /* 0x000fe2000001143c */
[----:B------:R-:W-:Y:S01]  /*1820*/  ULDC UR41, c[0x0][0x600] ;  /* 0x0001800000297ab9 */ /* 0x000fe20000000800 */
[----:B------:R-:W-:Y:S01]  /*1830*/  UMOV UR7, 0x1 ;  /* 0x0000000100077882 */ /* 0x000fe20000000000 */
[----:B------:R-:W-:-:S02]  /*1840*/  ULOP3.LUT UR51, UR39, 0x1, URZ, 0xfc, !UPT ;  /* 0x0000000127337892 */ /* 0x000fc4000f8efc3f */
[----:B------:R-:W-:Y:S02]  /*1850*/  USHF.L.U32 UR49, UR38, 0x1, URZ ;  /* 0x0000000126317899 */ /* 0x000fe4000800063f */
[----:B------:R-:W-:Y:S02]  /*1860*/  USHF.L.U64.HI UR36, UR54, 0x1, UR37 ;  /* 0x0000000136247899 */ /* 0x000fe40008010225 */
[----:B------:R-:W-:Y:S02]  /*1870*/  UIADD3 UR41, UR41, -0x1, URZ ;  /* 0xffffffff29297890 */ /* 0x000fe4000fffe03f */
[----:B------:R-:W-:Y:S02]  /*1880*/  USHF.L.U32 UR42, UR7, UR42, URZ ;  /* 0x0000002a072a7299 */ /* 0x000fe4000800063f */
[----:B------:R-:W-:Y:S02]  /*1890*/  UIADD3 UR50, -UR50, UR38, URZ ;  /* 0x0000002632327290 */ /* 0x000fe4000fffe13f */
[----:B------:R-:W-:-:S02]  /*18a0*/  ULOP3.LUT UR44, URZ, UR6, URZ, 0x33, !UPT ;  /* 0x000000063f2c7292 */ /* 0x000fc4000f8e333f */
[----:B------:R-:W-:Y:S02]  /*18b0*/  USEL UR46, URZ, 0x1, !UP0 ;  /* 0x000000013f2e7887 */ /* 0x000fe4000c000000 */
[----:B------:R-:W-:Y:S02]  /*18c0*/  ULOP3.LUT UR47, UR4, 0x10000, URZ, 0xfc, !UPT ;  /* 0x00010000042f7892 */ /* 0x000fe4000f8efc3f */
[----:B------:R-:W-:-:S12]  /*18d0*/  ULOP3.LUT UR48, UR5, 0x10000, URZ, 0xfc, !UPT ;  /* 0x0001000005307892 */ /* 0x000fd8000f8efc3f */
.L_x_101:
[----:B------:R-:W-:-:S04]  /*18e0*/  SHF.L.U32 R0, R68, 0x1f, RZ ;  /* 0x0000001f44007819 */ /* 0x000fc800000006ff */
[----:B------:R-:W0:Y:S02]  /*18f0*/  SYNCS.PHASECHK.TRANS64.TRYWAIT P0, [R65+URZ+-0x8], R0 ;  /* 0xfffff800410075a7 */ /* 0x000e24000800017f */
[----:B012345:R-:W-:Y:S05]  /*1900*/  @!P0 BRA `(.L_x_18) ;  /* 0x0000005000388947 */ /* 0x03ffea0003800000 */
.L_x_123:
[----:B------:R-:W-:Y:S02]  /*1910*/  ULDC UR4, c[0x0][0x28c] ;  /* 0x0000a30000047ab9 */ /* 0x000fe40000000800 */
[----:B------:R-:W-:-:S13]  /*1920*/  ISETP.LT.AND P0, PT, RZ, UR4, PT ;  /* 0x00000004ff007c0c */ /* 0x000fda000bf01270 */
[----:B------:R-:W-:Y:S05]  /*1930*/  @P0 BRA `(.L_x_19) ;  /* 0x0000000000400947 */ /* 0x000fea0003800000 */
[----:B0-----:R-:W-:Y:S01]  /*1940*/  MOV R0, 0x0 ;  /* 0x0000000000007802 */ /* 0x001fe20000000f00 */
[----:B------:R-:W-:Y:S01]  /*1950*/  ULDC.64 UR4, c[0x4][0x68] ;  /* 0x01001a0000047ab9 */ /* 0x000fe20000000a00 */
[----:B------:R-:W-:Y:S01]  /*1960*/  ULDC.64 UR6, c[0x4][0x8] ;  /* 0x0100020000067ab9 */ /* 0x000fe20000000a00 */
[----:B------:R-:W-:Y:S01]  /*1970*/  IMAD.U32 R4, RZ, RZ, UR4 ;  /* 0x00000004ff047e24 */ /* 0x000fe2000f8e00ff */
[----:B------:R0:W1:Y:S01]  /*1980*/  LDC.64 R14, c[0x4][R0] ;  /* 0x01000000000e7b82 */ /* 0x0000620000000a00 */
[----:B------:R-:W-:Y:S01]  /*1990*/  IMAD.U32 R5, RZ, RZ, UR5 ;  /* 0x00000005ff057e24 */ /* 0x000fe2000f8e00ff */
[----:B------:R-:W-:Y:S01]  /*19a0*/  ULDC.64 UR4, c[0x4][0x70] ;  /* 0x01001c0000047ab9 */ /* 0x000fe20000000a00 */
[----:B------:R-:W-:Y:S02]  /*19b0*/  IMAD.U32 R10, RZ, RZ, UR6 ;  /* 0x00000006ff0a7e24 */ /* 0x000fe4000f8e00ff */
[----:B------:R-:W-:Y:S02]  /*19c0*/  IMAD.U32 R6, RZ, RZ, UR4 ;  /* 0x00000004ff067e24 */ /* 0x000fe4000f8e00ff */
[----:B------:R-:W-:-:S02]  /*19d0*/  IMAD.U32 R7, RZ, RZ, UR5 ;  /* 0x00000005ff077e24 */ /* 0x000fc4000f8e00ff */
[----:B------:R-:W-:Y:S02]  /*19e0*/  IMAD.U32 R11, RZ, RZ, UR7 ;  /* 0x00000007ff0b7e24 */ /* 0x000fe4000f8e00ff */
[----:B------:R-:W-:Y:S02]  /*19f0*/  IMAD.MOV.U32 R8, RZ, RZ, 0x1e1 ;  /* 0x000001e1ff087424 */ /* 0x000fe400078e00ff */
[----:B------:R-:W-:Y:S02]  /*1a00*/  IMAD.MOV.U32 R12, RZ, RZ, 0x1 ;  /* 0x00000001ff0c7424 */ /* 0x000fe400078e00ff */
[----:B0-----:R-:W-:-:S07]  /*1a10*/  IMAD.MOV.U32 R13, RZ, RZ, RZ ;  /* 0x000000ffff0d7224 */ /* 0x001fce00078e00ff */
[----:B------:R-:W-:-:S07]  /*1a20*/  LEPC R20, `(.L_x_19) ;  /* 0x000000001014794e */ /* 0x000fce0000000000 */
[----:B-1---5:R-:W-:Y:S05]  /*1a30*/  CALL.ABS.NOINC R14 ;  /* 0x000000000e007343 */ /* 0x022fea0003c00000 */
.L_x_19:
[----:B0-----:R-:W-:-:S05]  /*1a40*/  IMAD.U32 R0, RZ, RZ, UR51 ;  /* 0x00000033ff007e24 */ /* 0x001fca000f8e00ff */
[----:B------:R-:W-:-:S13]  /*1a50*/  ISETP.NE.AND P0, PT, R0, 0x3, PT ;  /* 0x000000030000780c */ /* 0x000fda0003f05270 */
[----:B------:R-:W-:Y:S05]  /*1a60*/  @!P0 BRA `(.L_x_20) ;  /* 0x0000000000048947 */ /* 0x000fea0003800000 */
[----:B------:R-:W-:Y:S01]  /*1a70*/  BPT.TRAP 0x1 ;  /* 0x000000040000795c */ /* 0x000fe20000300000 */
.L_x_20:
[----:B------:R-:W-:Y:S02]  /*1a80*/  IMAD.U32 R3, RZ, RZ, UR43 ;  /* 0x0000002bff037e24 */ /* 0x000fe4000f8e00ff */
[----:B------:R-:W-:-:S03]  /*1a90*/  IMAD.U32 R0, RZ, RZ, UR46 ;  /* 0x0000002eff007e24 */ /* 0x000fc6000f8e00ff */
[----:B------:R-:W-:Y:S02]  /*1aa0*/  LEA R3, R3, UR40, 0x3 ;  /* 0x0000002803037c11 */ /* 0x000fe4000f8e18ff */
[----:B------:R-:W-:-:S04]  /*1ab0*/  SHF.L.U32 R0, R0, 0x1f, RZ ;  /* 0x0000001f00007819 */ /* 0x000fc800000006ff */
[----:B------:R0:W1:Y:S01]  /*1ac0*/  SYNCS.PHASECHK.TRANS64.TRYWAIT P1, [R3+URZ], R0 ;  /* 0x00000000030075a7 */ /* 0x000062000802017f */
[----:B------:R-:W-:Y:S05]  /*1ad0*/  @!P0 BRA `(.L_x_21) ;  /* 0x0000000000048947 */ /* 0x000fea0003800000 */
[----:B------:R-:W-:Y:S01]  /*1ae0*/  BPT.TRAP 0x1 ;  /* 0x000000040000795c */ /* 0x000fe20000300000 */
.L_x_21:
[----:B-1----:R-:W-:Y:S05]  /*1af0*/  @P1 BRA `(.L_x_22) ;  /* 0x0000000000081947 */ /* 0x002fea0003800000 */
[----:B------:R-:W1:Y:S02]  /*1b00*/  SYNCS.PHASECHK.TRANS64.TRYWAIT P1, [R3+URZ], R0 ;  /* 0x00000000030075a7 */ /* 0x000e64000802017f */
[----:B-1----:R-:W-:Y:S05]  /*1b10*/  @!P1 BRA `(.L_x_23) ;  /* 0x0000004c00c89947 */ /* 0x002fea0003800000 */
.L_x_22:
[----:B------:R-:W-:Y:S05]  /*1b20*/  WARPSYNC.ALL ;  /* 0x0000000000007948 */ /* 0x000fea0003800000 */
[----:B------:R-:W-:Y:S01]  /*1b30*/  ULEA UR9, UR43, UR47, 0xb ;  /* 0x0000002f2b097291 */ /* 0x000fe2000f8e583f */
[----:B------:R-:W-:Y:S01]  /*1b40*/  WARPGROUP.ARRIVE ;  /* 0x00000000000079c5 */ /* 0x000fe20000000000 */
[----:B------:R-:W-:Y:S01]  /*1b50*/  ULEA UR8, UR43, UR48, 0xb ;  /* 0x000000302b087291 */ /* 0x000fe2000f8e583f */
[----:B01----:R-:W-:Y:S01]  /*1b60*/  IMAD.U32 R0, RZ, RZ, UR50 ;  /* 0x00000032ff007e24 */ /* 0x003fe2000f8e00ff */
[----:B------:R-:W-:Y:S01]  /*1b70*/  UMOV UR5, 0x40000040 ;  /* 0x4000004000057882 */ /* 0x000fe20000000000 */
[----:B------:R-:W-:-:S02]  /*1b80*/  UMOV UR7, 0x40000040 ;  /* 0x4000004000077882 */ /* 0x000fc40000000000 */
[----:B------:R-:W-:Y:S01]  /*1b90*/  UMOV UR4, UR9 ;  /* 0x0000000900047c82 */ /* 0x000fe20008000000 */
[----:B------:R-:W-:Y:S01]  /*1ba0*/  ISETP.GE.AND P1, PT, R0, 0x1, PT ;  /* 0x000000010000780c */ /* 0x000fe20003f26270 */
[----:B------:R-:W-:Y:S02]  /*1bb0*/  UMOV UR6, UR8 ;  /* 0x0000000800067c82 */ /* 0x000fe40008000000 */
[----:B------:R-:W-:Y:S01]  /*1bc0*/  HGMMA.64x64x8.F32.TF32 R24, gdesc[UR4], RZ, !UPT, gsb0 ;  /* 0x04e00000041879f0 */ /* 0x000fe2000c0028ff */
[----:B------:R-:W-:Y:S02]  /*1bd0*/  UIADD3 UR4, UR9, 0x2, URZ ;  /* 0x0000000209047890 */ /* 0x000fe4000fffe03f */
[----:B------:R-:W-:Y:S01]  /*1be0*/  UIADD3 UR6, UR8, 0x2, URZ ;  /* 0x0000000208067890 */ /* 0x000fe2000fffe03f */
[----:B------:R-:W-:Y:S01]  /*1bf0*/  UMOV UR5, 0x40000040 ;  /* 0x4000004000057882 */ /* 0x000fe20000000000 */
[----:B------:R-:W-:Y:S01]  /*1c00*/  UMOV UR7, 0x40000040 ;  /* 0x4000004000077882 */ /* 0x000fe20000000000 */
[----:B------:R-:W-:-:S02]  /*1c10*/  WARPGROUP.DEPBAR.LE gsb0, 0x0 ;  /* 0x00008000000079c5 */ /* 0x000fc40000010000 */
[----:B------:R-:W-:-:S06]  /*1c20*/  WARPGROUP.ARRIVE ;  /* 0x00000000000079c5 */ /* 0x000fcc0000000000 */
[----:B------:R-:W-:Y:S01]  /*1c30*/  HGMMA.64x64x8.F32.TF32 R24, gdesc[UR4], R24, gsb0 ;  /* 0x04e00000041879f0 */ /* 0x000fe20008002818 */
[----:B------:R-:W-:Y:S02]  /*1c40*/  UIADD3 UR4, UR9, 0x4, URZ ;  /* 0x0000000409047890 */ /* 0x000fe4000fffe03f */
[----:B------:R-:W-:Y:S01]  /*1c50*/  UIADD3 UR6, UR8, 0x4, URZ ;  /* 0x0000000408067890 */ /* 0x000fe2000fffe03f */
[----:B------:R-:W-:Y:S01]  /*1c60*/  UMOV UR5, 0x40000040 ;  /* 0x4000004000057882 */ /* 0x000fe20000000000 */
[----:B------:R-:W-:Y:S01]  /*1c70*/  UMOV UR7, 0x40000040 ;  /* 0x4000004000077882 */ /* 0x000fe20000000000 */
[----:B------:R-:W-:Y:S02]  /*1c80*/  WARPGROUP.DEPBAR.LE gsb0, 0x0 ;  /* 0x00008000000079c5 */ /* 0x000fe40000010000 */
        /* <DEDUP_REMOVED lines=92> */
[----:B------:R-:W-:Y:S03]  /*2250*/  HGMMA.64x64x8.F32.TF32 R24, gdesc[UR4], R24, gsb0 ;  /* 0x04e00000041879f0 */ /* 0x000fe60008002818 */
[----:B------:R-:W-:Y:S02]  /*2260*/  WARPGROUP.DEPBAR.LE gsb0, 0x0 ;  /* 0x00008000000079c5 */ /* 0x000fe40000010000 */
[----:B------:R-:W-:Y:S05]  /*2270*/  @!P1 BRA `(.L_x_24) ;  /* 0x0000000800689947 */ /* 0x000fea0003800000 */
[----:B------:R-:W-:Y:S01]  /*2280*/  UIADD3 UR8, UR43, 0x1, URZ ;  /* 0x000000012b087890 */ /* 0x000fe2000fffe03f */
[----:B------:R-:W-:Y:S02]  /*2290*/  IMAD.U32 R0, RZ, RZ, UR50 ;  /* 0x00000032ff007e24 */ /* 0x000fe4000f8e00ff */
[----:B------:R-:W-:Y:S01]  /*22a0*/  IMAD.U32 R3, RZ, RZ, UR43 ;  /* 0x0000002bff037e24 */ /* 0x000fe2000f8e00ff */
[----:B------:R-:W-:-:S04]  /*22b0*/  UISETP.NE.AND UP0, UPT, UR8, 0x4, UPT ;  /* 0x000000040800788c */ /* 0x000fc8000bf05270 */
[----:B------:R-:W-:Y:S02]  /*22c0*/  USEL UR4, URZ, 0x1, UP0 ;  /* 0x000000013f047887 */ /* 0x000fe40008000000 */
[----:B------:R-:W-:Y:S02]  /*22d0*/  USEL UR8, UR8, URZ, UP0 ;  /* 0x0000003f08087287 */ /* 0x000fe40008000000 */
[----:B------:R-:W-:-:S06]  /*22e0*/  ULOP3.LUT UR4, UR46, UR4, URZ, 0x3c, !UPT ;  /* 0x000000042e047292 */ /* 0x000fcc000f8e3c3f */
[----:B------:R-:W-:-:S07]  /*22f0*/  IMAD.U32 R6, RZ, RZ, UR4 ;  /* 0x00000004ff067e24 */ /* 0x000fce000f8e00ff */
.L_x_31:
[----:B------:R-:W-:Y:S05]  /*2300*/  @!P0 BRA `(.L_x_25) ;  /* 0x0000000000048947 */ /* 0x000fea0003800000 */
[----:B------:R-:W-:Y:S01]  /*2310*/  BPT.TRAP 0x1 ;  /* 0x000000040000795c */ /* 0x000fe20000300000 */
.L_x_25:
[----:B------:R-:W-:Y:S01]  /*2320*/  ULEA UR4, UR8, UR40, 0x3 ;  /* 0x0000002808047291 */ /* 0x000fe2000f8e183f */
[----:B------:R-:W-:-:S08]  /*2330*/  SHF.L.U32 R4, R6, 0x1f, RZ ;  /* 0x0000001f06047819 */ /* 0x000fd000000006ff */
[----:B------:R0:W1:Y:S01]  /*2340*/  SYNCS.PHASECHK.TRANS64.TRYWAIT P1, [UR4], R4 ;  /* 0x00000004ff0075a7 */ /* 0x0000620008020144 */
[----:B------:R-:W-:Y:S05]  /*2350*/  @!P0 BRA `(.L_x_26) ;  /* 0x0000000000048947 */ /* 0x000fea0003800000 */
[----:B------:R-:W-:Y:S01]  /*2360*/  BPT.TRAP 0x1 ;  /* 0x000000040000795c */ /* 0x000fe20000300000 */
.L_x_26:
[----:B-1----:R-:W-:Y:S05]  /*2370*/  @P1 BRA `(.L_x_27) ;  /* 0x0000000000081947 */ /* 0x002fea0003800000 */
[----:B------:R-:W1:Y:S02]  /*2380*/  SYNCS.PHASECHK.TRANS64.TRYWAIT P1, [UR4], R4 ;  /* 0x00000004ff0075a7 */ /* 0x000e640008020144 */
[----:B-1----:R-:W-:Y:S05]  /*2390*/  @!P1 BRA `(.L_x_28) ;  /* 0x0000004400bc9947 */ /* 0x002fea0003800000 */
.L_x_27:
[----:B------:R-:W-:Y:S01]  /*23a0*/  ULEA UR9, UR8, UR48, 0xb ;  /* 0x0000003008097291 */ /* 0x000fe2000f8e583f */
[----:B------:R-:W-:Y:S01]  /*23b0*/  WARPGROUP.ARRIVE ;  /* 0x00000000000079c5 */ /* 0x000fe20000000000 */
[----:B------:R-:W-:Y:S01]  /*23c0*/  ULEA UR10, UR8, UR47, 0xb ;  /* 0x0000002f080a7291 */ /* 0x000fe2000f8e583f */
[----:B------:R-:W-:Y:S01]  /*23d0*/  UMOV UR7, 0x40000040 ;  /* 0x4000004000077882 */ /* 0x000fe20000000000 */
[----:B------:R-:W-:-:S03]  /*23e0*/  UMOV UR5, 0x40000040 ;  /* 0x4000004000057882 */ /* 0x000fc60000000000 */
[----:B------:R-:W-:Y:S02]  /*23f0*/  UMOV UR6, UR9 ;  /* 0x0000000900067c82 */ /* 0x000fe40008000000 */
[----:B------:R-:W-:Y:S02]  /*2400*/  UMOV UR4, UR10 ;  /* 0x0000000a00047c82 */ /* 0x000fe40008000000 */
[----:B------:R-:W-:Y:S01]  /*2410*/  HGMMA.64x64x8.F32.TF32 R24, gdesc[UR4], R24, gsb0 ;  /* 0x04e00000041879f0 */ /* 0x000fe20008002818 */
        /* <DEDUP_REMOVED lines=107> */
[----:B------:R-:W-:Y:S01]  /*2ad0*/  BPT.TRAP 0x1 ;  /* 0x000000040000795c */ /* 0x000fe20000300000 */
.L_x_29:
[----:B------:R-:W-:Y:S01]  /*2ae0*/  ISETP.NE.AND P1, PT, R23, RZ, PT ;  /* 0x000000ff1700720c */ /* 0x000fe20003f25270 */
[----:B------:R-:W-:-:S12]  /*2af0*/  UISETP.GT.U32.AND UP0, UPT, UR39, 0x1, UPT ;  /* 0x000000012700788c */ /* 0x000fd8000bf04070 */
[----:B01----:R-:W-:-:S05]  /*2b00*/  @P1 LEA R4, R3, UR40, 0x3 ;  /* 0x0000002803041c11 */ /* 0x003fca000f8e18ff */
[----:B------:R-:W-:-:S05]  /*2b10*/  @P1 VIADD R5, R4, 0x20 ;  /* 0x0000002004051836 */ /* 0x000fca0000000000 */
[----:B------:R-:W-:-:S04]  /*2b20*/  @P1 PRMT R5, R22, 0x654, R5 ;  /* 0x0000065416051816 */ /* 0x000fc80000000005 */
[----:B------:R0:W-:Y:S01]  /*2b30*/  @P1 SYNCS.ARRIVE.TRANS64.RED.A1T0 RZ, [R5+URZ], RZ ;  /* 0x000000ff05ff19a7 */ /* 0x0001e2000810043f */
[----:B------:R-:W-:-:S13]  /*2b40*/  PLOP3.LUT P1, PT, PT, PT, UP0, 0x80, 0x0 ;  /* 0x000000000000781c */ /* 0x000fda0003f2f008 */
[----:B0-----:R-:W-:Y:S05]  /*2b50*/  @P1 BRA `(.L_x_30) ;  /* 0x0000000000041947 */ /* 0x001fea0003800000 */
[----:B------:R-:W-:Y:S01]  /*2b60*/  BPT.TRAP 0x1 ;  /* 0x000000040000795c */ /* 0x000fe20000300000 */
.L_x_30:
[----:B------:R-:W-:Y:S01]  /*2b70*/  UIADD3 UR8, UR8, 0x1, URZ ;  /* 0x0000000108087890 */ /* 0x000fe2000fffe03f */
[C---:B------:R-:W-:Y:S01]  /*2b80*/  ISETP.GT.AND P2, PT, R0.reuse, 0x1, PT ;  /* 0x000000010000780c */ /* 0x040fe20003f44270 */
[----:B------:R-:W-:Y:S02]  /*2b90*/  VIADD R3, R3, 0x1 ;  /* 0x0000000103037836 */ /* 0x000fe40000000000 */
[----:B------:R-:W-:Y:S01]  /*2ba0*/  UISETP.NE.AND UP0, UPT, UR8, 0x4, UPT ;  /* 0x000000040800788c */ /* 0x000fe2000bf05270 */
[----:B------:R-:W-:Y:S02]  /*2bb0*/  VIADD R0, R0, 0xffffffff ;  /* 0xffffffff00007836 */ /* 0x000fe40000000000 */
[C---:B------:R-:W-:Y:S01]  /*2bc0*/  ISETP.NE.AND P1, PT, R3.reuse, 0x4, PT ;  /* 0x000000040300780c */ /* 0x040fe20003f25270 */
[----:B------:R-:W-:Y:S02]  /*2bd0*/  USEL UR4, URZ, 0x1, UP0 ;  /* 0x000000013f047887 */ /* 0x000fe40008000000 */
[----:B------:R-:W-:Y:S01]  /*2be0*/  USEL UR8, UR8, URZ, UP0 ;  /* 0x0000003f08087287 */ /* 0x000fe20008000000 */
[----:B------:R-:W-:-:S03]  /*2bf0*/  SEL R3, R3, RZ, P1 ;  /* 0x000000ff03037207 */ /* 0x000fc60000800000 */
[----:B------:R-:W-:Y:S01]  /*2c00*/  LOP3.LUT R6, R6, UR4, RZ, 0x3c, !PT ;  /* 0x0000000406067c12 */ /* 0x000fe2000f8e3cff */
[----:B------:R-:W-:Y:S07]  /*2c10*/  @P2 BRA `(.L_x_31) ;  /* 0xfffffff400b82947 */ /* 0x000fee000383ffff */
.L_x_24:
[----:B------:R-:W0:Y:S01]  /*2c20*/  LDC R0, c[0x0][0x28c] ;  /* 0x0000a300ff007b82 */ /* 0x000e220000000800 */
[----:B------:R1:W-:Y:S01]  /*2c30*/  SYNCS.ARRIVE.TRANS64.A1T0 RZ, [R69+UR52], RZ ;  /* 0x000000ff45ff79a7 */ /* 0x0003e20008100034 */
[----:B0-----:R-:W-:-:S13]  /*2c40*/  ISETP.GE.AND P1, PT, R0, 0x1, PT ;  /* 0x000000010000780c */ /* 0x001fda0003f26270 */
[----:B-1----:R-:W-:Y:S05]  /*2c50*/  @!P1 BRA `(.L_x_32) ;  /* 0x0000000000409947 */ /* 0x002fea0003800000 */
[----:B------:R-:W-:Y:S05]  /*2c60*/  @!P0 BRA `(.L_x_33) ;  /* 0x0000000000048947 */ /* 0x000fea0003800000 */
[----:B------:R-:W-:Y:S01]  /*2c70*/  BPT.TRAP 0x1 ;  /* 0x000000040000795c */ /* 0x000fe20000300000 */
.L_x_33:
[----:B------:R-:W-:Y:S01]  /*2c80*/  ISETP.NE.AND P0, PT, R23, RZ, PT ;  /* 0x000000ff1700720c */ /* 0x000fe20003f05270 */
[----:B------:R-:W-:-:S12]  /*2c90*/  IMAD.U32 R3, RZ, RZ, UR40 ;  /* 0x00000028ff037e24 */ /* 0x000fd8000f8e00ff */
[----:B------:R-:W-:-:S05]  /*2ca0*/  VOTEU.ANY UP0, P0 ;  /* 0x00000000003f7886 */ /* 0x000fca0000000100 */
[----:B------:R-:W-:Y:S02]  /*2cb0*/  @UP0 UIADD3 UR4, UR50, UR43, URZ ;  /* 0x0000002b32040290 */ /* 0x000fe4000fffe03f */
[----:B------:R-:W-:-:S04]  /*2cc0*/  UISETP.GT.U32.AND UP0, UPT, UR39, 0x1, UPT ;  /* 0x000000012700788c */ /* 0x000fc8000bf04070 */
[----:B------:R-:W-:-:S04]  /*2cd0*/  IMAD.U32 R0, RZ, RZ, UR4 ;  /* 0x00000004ff007e24 */ /* 0x000fc8000f8e00ff */
[----:B------:R-:W-:-:S05]  /*2ce0*/  @P0 IMAD.SHL.U32 R0, R0, 0x8, RZ ;  /* 0x0000000800000824 */ /* 0x000fca00078e00ff */
[----:B------:R-:W-:-:S04]  /*2cf0*/  @P0 LOP3.LUT R0, R0, 0x18, RZ, 0xc0, !PT ;  /* 0x0000001800000812 */ /* 0x000fc800078ec0ff */
[----:B------:R-:W-:-:S04]  /*2d00*/  @P0 IADD3 R3, R3, 0x20, R0 ;  /* 0x0000002003030810 */ /* 0x000fc80007ffe000 */
[----:B------:R-:W-:-:S04]  /*2d10*/  @P0 PRMT R3, R22, 0x654, R3 ;  /* 0x0000065416030816 */ /* 0x000fc80000000003 */
[----:B------:R0:W-:Y:S01]  /*2d20*/  @P0 SYNCS.ARRIVE.TRANS64.RED.A1T0 RZ, [R3+URZ], RZ ;  /* 0x000000ff03ff09a7 */ /* 0x0001e2000810043f */
[----:B------:R-:W-:-:S13]  /*2d30*/  PLOP3.LUT P0, PT, PT, PT, UP0, 0x80, 0x0 ;  /* 0x000000000000781c */ /* 0x000fda0003f0f008 */
[----:B0-----:R-:W-:Y:S05]  /*2d40*/  @P0 BRA `(.L_x_32) ;  /* 0x0000000000040947 */ /* 0x001fea0003800000 */
[----:B------:R-:W-:Y:S01]  /*2d50*/  BPT.TRAP 0x1 ;  /* 0x000000040000795c */ /* 0x000fe20000300000 */
.L_x_32:
[----:B------:R-:W-:Y:S02]  /*2d60*/  SHF.L.U32 R0, R68, 0x1f, RZ ;  /* 0x0000001f44007819 */ /* 0x000fe400000006ff */
[----:B------:R-:W-:Y:S02]  /*2d70*/  SHF.R.S32.HI R9, RZ, 0x1f, R19 ;  /* 0x0000001fff097819 */ /* 0x000fe40000011413 */
[----:B------:R-:W0:Y:S02]  /*2d80*/  SYNCS.PHASECHK.TRANS64.TRYWAIT P0, [R65+URZ+0x8], R0 ;  /* 0x00000800410075a7 */ /* 0x000e24000800017f */
[----:B0-----:R-:W-:Y:S05]  /*2d90*/  @!P0 BRA `(.L_x_34) ;  /* 0x0000003c00548947 */ /* 0x001fea0003800000 */
.L_x_124:
[----:B------:R-:W-:Y:S01]  /*2da0*/  ULDC.64 UR4, c[0x0][0x5d0] ;  /* 0x0001740000047ab9 */ /* 0x000fe20000000a00 */
[----:B------:R-:W-:Y:S01]  /*2db0*/  ULDC UR6, c[0x0][0x284] ;  /* 0x0000a10000067ab9 */ /* 0x000fe20000000800 */
[----:B0-----:R-:W-:Y:S02]  /*2dc0*/  IMAD R0, R9, UR4, RZ ;  /* 0x0000000409007c24 */ /* 0x001fe4000f8e02ff */
[----:B------:R-:W-:Y:S02]  /*2dd0*/  IMAD.SHL.U32 R10, R2, 0x40, RZ ;  /* 0x00000040020a7824 */ /* 0x000fe400078e00ff */
[C---:B------:R-:W-:Y:S02]  /*2de0*/  IMAD R5, R19.reuse, UR5, R0 ;  /* 0x0000000513057c24 */ /* 0x040fe4000f8e0200 */
[----:B------:R-:W-:Y:S01]  /*2df0*/  IMAD.SHL.U32 R0, R18, 0x40, RZ ;  /* 0x0000004012007824 */ /* 0x000fe200078e00ff */
[----:B------:R-:W-:Y:S01]  /*2e00*/  SHF.R.S32.HI R11, RZ, 0x1f, R10 ;  /* 0x0000001fff0b7819 */ /* 0x000fe2000001140a */
[----:B------:R-:W-:Y:S01]  /*2e10*/  IMAD.WIDE.U32 R2, R19, UR4, R60 ;  /* 0x0000000413027c25 */ /* 0x000fe2000f8e003c */
[----:B------:R-:W-:-:S02]  /*2e20*/  ULDC.64 UR4, c[0x0][0x5c8] ;  /* 0x0001720000047ab9 */ /* 0x000fc40000000a00 */
[----:B------:R-:W-:Y:S01]  /*2e30*/  ISETP.GE.AND P0, PT, R0, UR6, PT ;  /* 0x0000000600007c0c */ /* 0x000fe2000bf06270 */
[----:B------:R-:W-:Y:S01]  /*2e40*/  ULDC UR6, c[0x0][0x288] ;  /* 0x0000a20000067ab9 */ /* 0x000fe20000000800 */
[----:B------:R-:W-:Y:S01]  /*2e50*/  IADD3 R2, P1, R10, R2, RZ ;  /* 0x000000020a027210 */ /* 0x000fe20007f3e0ff */
[----:B------:R-:W-:Y:S01]  /*2e60*/  IMAD.WIDE R14, R18, 0x40, R58 ;  /* 0x00000040120e7825 */ /* 0x000fe200078e023a */
[----:B------:R-:W-:Y:S02]  /*2e70*/  ISETP.GE.OR P0, PT, R10, UR6, P0 ;  /* 0x000000060a007c0c */ /* 0x000fe40008706670 */
[----:B------:R-:W-:Y:S01]  /*2e80*/  IADD3.X R3, R11, R3, R5, P1, !PT ;  /* 0x000000030b037210 */ /* 0x000fe20000ffe405 */
[----:B------:R-:W-:-:S04]  /*2e90*/  IMAD R7, R15, UR4, RZ ;  /* 0x000000040f077c24 */ /* 0x000fc8000f8e02ff */
[C---:B------:R-:W-:Y:S02]  /*2ea0*/  IMAD R7, R14.reuse, UR5, R7 ;  /* 0x000000050e077c24 */ /* 0x040fe4000f8e0207 */
[----:B------:R-:W-:-:S04]  /*2eb0*/  IMAD.WIDE.U32 R20, R14, UR4, R2 ;  /* 0x000000040e147c25 */ /* 0x000fc8000f8e0002 */
[----:B------:R-:W-:Y:S05]  /*2ec0*/  @P0 BRA `(.L_x_35) ;  /* 0x0000002000500947 */ /* 0x000fea0003800000 */
[----:B-----5:R-:W-:Y:S01]  /*2ed0*/  FSETP.NEU.AND P1, PT, R57, RZ, PT ;  /* 0x000000ff3900720b */ /* 0x020fe20003f2d000 */
[----:B------:R-:W-:Y:S01]  /*2ee0*/  IMAD.IADD R18, R64, 0x1, -R10 ;  /* 0x0000000140127824 */ /* 0x000fe200078e0a0a */
[----:B------:R-:W-:Y:S01]  /*2ef0*/  BSSY B0, `(.L_x_35) ;  /* 0x0000211000007945 */ /* 0x000fe20003800000 */
[----:B------:R-:W-:Y:S02]  /*2f00*/  IMAD.IADD R0, R67, 0x1, -R0 ;  /* 0x0000000143007824 */ /* 0x000fe400078e0a00 */
[----:B------:R-:W-:Y:S01]  /*2f10*/  IMAD.IADD R5, R21, 0x1, R7 ;  /* 0x0000000115057824 */ /* 0x000fe200078e0207 */
[----:B------:R-:W-:-:S04]  /*2f20*/  ISETP.GT.AND P0, PT, R18, RZ, PT ;  /* 0x000000ff1200720c */ /* 0x000fc80003f04270 */
[----:B------:R-:W-:-:S03]  /*2f30*/  ISETP.GT.AND P2, PT, R0, RZ, P0 ;  /* 0x000000ff0000720c */ /* 0x000fc60000744270 */
[----:B------:R-:W-:Y:S10]  /*2f40*/  @!P1 BRA `(.L_x_36) ;  /* 0x0000001400d49947 */ /* 0x000ff40003800000 */
[----:B------:R-:W0:Y:S01]  /*2f50*/  LDC.64 R70, c[0x0][0x5b8] ;  /* 0x00016e00ff467b82 */ /* 0x000e220000000a00 */
[----:B------:R-:W-:-:S07]  /*2f60*/  ULDC.64 UR4, c[0x0][0x5c0] ;  /* 0x0001700000047ab9 */ /* 0x000fce0000000a00 */
[----:B------:R-:W1:Y:S08]  /*2f70*/  LDC.64 R72, c[0x0][0x5b0] ;  /* 0x00016c00ff487b82 */ /* 0x000e700000000a00 */
[----:B------:R-:W2:Y:S01]  /*2f80*/  LDC.64 R74, c[0x0][0x5a8] ;  /* 0x00016a00ff4a7b82 */ /* 0x000ea20000000a00 */
[-C--:B0-----:R-:W-:Y:S02]  /*2f90*/  IMAD R4, R9, R70.reuse, RZ ;  /* 0x0000004609047224 */ /* 0x081fe400078e02ff */
[----:B------:R-:W-:-:S04]  /*2fa0*/  IMAD.WIDE.U32 R2, R19, R70, R60 ;  /* 0x0000004613027225 */ /* 0x000fc800078e003c */
[----:B------:R-:W-:Y:S01]  /*2fb0*/  IMAD R21, R19, R71, R4 ;  /* 0x0000004713157224 */ /* 0x000fe200078e0204 */
[----:B------:R-:W-:Y:S01]  /*2fc0*/  IADD3 R6, P1, R10, R2, RZ ;  /* 0x000000020a067210 */ /* 0x000fe20007f3e0ff */
[----:B-1----:R-:W-:-:S03]  /*2fd0*/  IMAD R2, R15, R72, RZ ;  /* 0x000000480f027224 */ /* 0x002fc600078e02ff */
[----:B------:R-:W-:Y:S01]  /*2fe0*/  IADD3.X R7, R11, R3, R21, P1, !PT ;  /* 0x000000030b077210 */ /* 0x000fe20000ffe415 */
[C---:B------:R-:W-:Y:S02]  /*2ff0*/  IMAD R71, R14.reuse, R73, R2 ;  /* 0x000000490e477224 */ /* 0x040fe400078e0202 */
[----:B------:R-:W-:-:S04]  /*3000*/  IMAD.WIDE.U32 R2, R14, R72, R6 ;  /* 0x000000480e027225 */ /* 0x000fc800078e0006 */
[----:B------:R-:W-:Y:S01]  /*3010*/  IMAD.IADD R3, R3, 0x1, R71 ;  /* 0x0000000103037824 */ /* 0x000fe200078e0247 */
[----:B--2---:R-:W-:-:S04]  /*3020*/  LEA R8, P1, R2, R74, 0x2 ;  /* 0x0000004a02087211 */ /* 0x004fc800078210ff */
[----:B------:R-:W-:-:S05]  /*3030*/  LEA.HI.X R9, R2, R75, R3, 0x2, P1 ;  /* 0x0000004b02097211 */ /* 0x000fca00008f1403 */
[----:B------:R0:W2:Y:S01]  /*3040*/  @P2 LDG.E.LTC128B R15, desc[UR56][R8.64] ;  /* 0x00000038080f2981 */ /* 0x0000a2000c1e1920 */
[----:B------:R-:W-:Y:S01]  /*3050*/  IMAD.WIDE.U32 R2, R14, R72, R10 ;  /* 0x000000480e027225 */ /* 0x000fe200078e000a */
[----:B------:R-:W-:Y:S01]  /*3060*/  LEA R4, P3, R20, UR4, 0x2 ;  /* 0x0000000414047c11 */ /* 0x000fe2000f8610ff */
[----:B------:R-:W-:Y:S01]  /*3070*/  BSSY B1, `(.L_x_37) ;  /* 0x0000014000017945 */ /* 0x000fe20003800000 */
[----:B------:R-:W-:Y:S02]  /*3080*/  IADD3 R12, P1, R60, R2, RZ ;  /* 0x000000023c0c7210 */ /* 0x000fe40007f3e0ff */
[----:B------:R-:W-:Y:S02]  /*3090*/  LEA.HI.X R5, R20, UR5, R5, 0x2, P3 ;  /* 0x0000000514057c11 */ /* 0x000fe400098f1405 */
[----:B------:R-:W-:Y:S01]  /*30a0*/  IADD3.X R13, R61, R71, R3, P1, !PT ;  /* 0x000000473d0d7210 */ /* 0x000fe20000ffe403 */
[----:B0-----:R-:W-:Y:S01]  /*30b0*/  IMAD.SHL.U32 R8, R72, 0x8, RZ ;  /* 0x0000000848087824 */ /* 0x001fe200078e00ff */
[----:B------:R-:W-:-:S02]  /*30c0*/  ISETP.GT.AND P1, PT, R18, 0x1, PT ;  /* 0x000000011200780c */ /* 0x000fc40003f24270 */
[----:B------:R-:W-:Y:S01]  /*30d0*/  SHF.L.U64.HI R9, R72, 0x3, R73 ;  /* 0x0000000348097819 */ /* 0x000fe20000010249 */
[----:B------:R-:W-:Y:S01]  /*30e0*/  IMAD.WIDE.U32 R12, R19, R70, R12 ;  /* 0x00000046130c7225 */ /* 0x000fe200078e000c */
[----:B------:R-:W-:-:S03]  /*30f0*/  ISETP.GT.AND P3, PT, R0, RZ, P1 ;  /* 0x000000ff0000720c */ /* 0x000fc60000f64270 */
[----:B------:R-:W-:Y:S01]  /*3100*/  IMAD.WIDE.U32 R8, R14, R72, R8 ;  /* 0x000000480e087225 */ /* 0x000fe200078e0008 */
[----:B--2---:R-:W-:-:S05]  /*3110*/  LOP3.LUT R2, R15, 0xffffe000, RZ, 0xc0, !PT ;  /* 0xffffe0000f027812 */ /* 0x004fca00078ec0ff */
[----:B------:R-:W-:Y:S01]  /*3120*/  FMUL R3, R2, R57 ;  /* 0x0000003902037220 */ /* 0x000fe20000400000 */
[----:B------:R-:W-:-:S03]  /*3130*/  LEA R2, P4, R12, R74, 0x2 ;  /* 0x0000004a0c027211 */ /* 0x000fc600078810ff */
[----:B------:R-:W-:Y:S01]  /*3140*/  FFMA R77, R24, R56, R3 ;  /* 0x00000038184d7223 */ /* 0x000fe20000000003 */
[----:B------:R-:W-:-:S04]  /*3150*/  IMAD.IADD R3, R21, 0x1, R13 ;  /* 0x0000000115037824 */ /* 0x000fc800078e020d */
[----:B------:R-:W-:Y:S02]  /*3160*/  F2FP.TF32.F32.PACK_B R77, R77 ;  /* 0x0000004dff4d723e */ /* 0x000fe400024050ff */
[----:B------:R-:W-:-:S03]  /*3170*/  LEA.HI.X R3, R12, R75, R3, 0x2, P4 ;  /* 0x0000004b0c037211 */ /* 0x000fc600020f1403 */
[----:B------:R0:W-:Y:S01]  /*3180*/  @P2 STG.E desc[UR56][R4.64], R77 ;  /* 0x0000004d04002986 */ /* 0x0001e2000c101938 */
[----:B------:R-:W-:Y:S05]  /*3190*/  @!P3 BRA `(.L_x_38) ;  /* 0x000000000004b947 */ /* 0x000fea0003800000 */
[----:B------:R1:W5:Y:S02]  /*31a0*/  LDG.E.LTC128B R15, desc[UR56][R2.64+0x4] ;  /* 0x00000438020f7981 */ /* 0x000364000c1e1920 */
.L_x_38:
[----:B------:R-:W-:Y:S05]  /*31b0*/  BSYNC B1 ;  /* 0x0000000000017941 */ /* 0x000fea0003800000 */
.L_x_37:
[----:B-----5:R-:W-:Y:S01]  /*31c0*/  LOP3.LUT R12, R15, 0xffffe000, RZ, 0xc0, !PT ;  /* 0xffffe0000f0c7812 */ /* 0x020fe200078ec0ff */
[----:B------:R-:W-:Y:S01]  /*31d0*/  IMAD.IADD R71, R71, 0x1, R9 ;  /* 0x0000000147477824 */ /* 0x000fe200078e0209 */
[----:B------:R-:W-:Y:S02]  /*31e0*/  IADD3 R6, P2, R6, R8, RZ ;  /* 0x0000000806067210 */ /* 0x000fe40007f5e0ff */
[----:B------:R-:W-:Y:S01]  /*31f0*/  ISETP.GT.AND P0, PT, R0, 0x8, P0 ;  /* 0x000000080000780c */ /* 0x000fe20000704270 */
[----:B------:R-:W-:Y:S02]  /*3200*/  FMUL R12, R12, R57 ;  /* 0x000000390c0c7220 */ /* 0x000fe40000400000 */
[----:B------:R-:W-:Y:S02]  /*3210*/  IMAD.X R7, R71, 0x1, R7, P2 ;  /* 0x0000000147077824 */ /* 0x000fe400010e0607 */
[----:B------:R-:W-:Y:S01]  /*3220*/  FFMA R25, R25, R56, R12 ;  /* 0x0000003819197223 */ /* 0x000fe2000000000c */
[----:B------:R-:W-:-:S04]  /*3230*/  LEA R12, P2, R6, R74, 0x2 ;  /* 0x0000004a060c7211 */ /* 0x000fc800078410ff */
[----:B------:R-:W-:Y:S02]  /*3240*/  F2FP.TF32.F32.PACK_B R25, R25 ;  /* 0x00000019ff19723e */ /* 0x000fe400024050ff */
[----:B------:R-:W-:-:S03]  /*3250*/  LEA.HI.X R13, R6, R75, R7, 0x2, P2 ;  /* 0x0000004b060d7211 */ /* 0x000fc600010f1407 */
[----:B------:R2:W-:Y:S04]  /*3260*/  @P3 STG.E desc[UR56][R4.64+0x4], R25 ;  /* 0x0000041904003986 */ /* 0x0005e8000c101938 */
[----:B------:R-:W3:Y:S01]  /*3270*/  @P0 LDG.E.LTC128B R15, desc[UR56][R12.64] ;  /* 0x000000380c0f0981 */ /* 0x000ee2000c1e1920 */
[----:B------:R-:W-:Y:S01]  /*3280*/  IADD3 R10, P2, P3, R60, R8, R10 ;  /* 0x000000083c0a7210 */ /* 0x000fe20007b5e00a */
[----:B------:R-:W-:Y:S01]  /*3290*/  BSSY B1, `(.L_x_39) ;  /* 0x0000011000017945 */ /* 0x000fe20003800000 */
[----:B------:R-:W-:Y:S02]  /*32a0*/  SHF.L.U64.HI R9, R63, 0x2, R62 ;  /* 0x000000023f097819 */ /* 0x000fe4000001023e */
[----:B------:R-:W-:Y:S02]  /*32b0*/  IADD3.X R11, R61, R71, R11, P2, P3 ;  /* 0x000000473d0b7210 */ /* 0x000fe400017e640b */
[----:B------:R-:W-:-:S02]  /*32c0*/  LEA R8, P2, R63, R4, 0x2 ;  /* 0x000000043f087211 */ /* 0x000fc400078410ff */
[----:B------:R-:W-:Y:S01]  /*32d0*/  ISETP.GT.AND P1, PT, R0, 0x8, P1 ;  /* 0x000000080000780c */ /* 0x000fe20000f24270 */
[----:B------:R-:W-:-:S04]  /*32e0*/  IMAD.WIDE.U32 R10, R19, R70, R10 ;  /* 0x00000046130a7225 */ /* 0x000fc800078e000a */
[----:B------:R-:W-:Y:S01]  /*32f0*/  IMAD.X R9, R9, 0x1, R5, P2 ;  /* 0x0000000109097824 */ /* 0x000fe200010e0605 */
[----:B---3--:R-:W-:-:S05]  /*3300*/  LOP3.LUT R6, R15, 0xffffe000, RZ, 0xc0, !PT ;  /* 0xffffe0000f067812 */ /* 0x008fca00078ec0ff */
        /* <DEDUP_REMOVED lines=9> */
.L_x_40:
[----:B------:R-:W-:Y:S05]  /*33a0*/  BSYNC B1 ;  /* 0x0000000000017941 */ /* 0x000fea0003800000 */
.L_x_39:
[----:B-----5:R-:W-:Y:S01]  /*33b0*/  LOP3.LUT R10, R15, 0xffffe000, RZ, 0xc0, !PT ;  /* 0xffffe0000f0a7812 */ /* 0x020fe200078ec0ff */
[----:B------:R-:W-:Y:S01]  /*33c0*/  BSSY B1, `(.L_x_41) ;  /* 0x0000009000017945 */ /* 0x000fe20003800000 */
[----:B------:R-:W-:-:S03]  /*33d0*/  ISETP.GT.AND P0, PT, R18, 0x8, PT ;  /* 0x000000081200780c */ /* 0x000fc60003f04270 */
[----:B------:R-:W-:Y:S01]  /*33e0*/  FMUL R10, R10, R57 ;  /* 0x000000390a0a7220 */ /* 0x000fe20000400000 */
[----:B------:R-:W-:-:S03]  /*33f0*/  ISETP.GT.AND P2, PT, R0, RZ, P0 ;  /* 0x000000ff0000720c */ /* 0x000fc60000744270 */
[----:B------:R-:W-:-:S05]  /*3400*/  FFMA R27, R27, R56, R10 ;  /* 0x000000381b1b7223 */ /* 0x000fca000000000a */
[----:B------:R-:W-:-:S05]  /*3410*/  F2FP.TF32.F32.PACK_B R27, R27 ;  /* 0x0000001bff1b723e */ /* 0x000fca00024050ff */
[----:B------:R4:W-:Y:S01]  /*3420*/  @P1 STG.E desc[UR56][R8.64+0x4], R27 ;  /* 0x0000041b08001986 */ /* 0x0009e2000c101938 */
[----:B------:R-:W-:Y:S05]  /*3430*/  @!P2 BRA `(.L_x_42) ;  /* 0x000000000004a947 */ /* 0x000fea0003800000 */
[----:B------:R0:W5:Y:S02]  /*3440*/  LDG.E.LTC128B R15, desc[UR56][R2.64+0x20] ;  /* 0x00002038020f7981 */ /* 0x000164000c1e1920 */
.L_x_42:
[----:B------:R-:W-:Y:S05]  /*3450*/  BSYNC B1 ;  /* 0x0000000000017941 */ /* 0x000fea0003800000 */
.L_x_41:
        /* <DEDUP_REMOVED lines=10> */
.L_x_44:
[----:B------:R-:W-:Y:S05]  /*3500*/  BSYNC B1 ;  /* 0x0000000000017941 */ /* 0x000fea0003800000 */
.L_x_43:
[----:B-----5:R-:W-:Y:S01]  /*3510*/  LOP3.LUT R10, R15, 0xffffe000, RZ, 0xc0, !PT ;  /* 0xffffe0000f0a7812 */ /* 0x020fe200078ec0ff */
[----:B------:R-:W-:Y:S01]  /*3520*/  BSSY B1, `(.L_x_45) ;  /* 0x0000008000017945 */ /* 0x000fe20003800000 */
[----:B------:R-:W-:-:S03]  /*3530*/  ISETP.GT.AND P0, PT, R0, 0x8, P0 ;  /* 0x000000080000780c */ /* 0x000fc60000704270 */
[----:B------:R-:W-:-:S04]  /*3540*/  FMUL R10, R10, R57 ;  /* 0x000000390a0a7220 */ /* 0x000fc80000400000 */
[----:B------:R-:W-:-:S05]  /*3550*/  FFMA R29, R29, R56, R10 ;  /* 0x000000381d1d7223 */ /* 0x000fca000000000a */
[----:B------:R-:W-:-:S05]  /*3560*/  F2FP.TF32.F32.PACK_B R29, R29 ;  /* 0x0000001dff1d723e */ /* 0x000fca00024050ff */
[----:B------:R0:W-:Y:S01]  /*3570*/  @P3 STG.E desc[UR56][R4.64+0x24], R29 ;  /* 0x0000241d04003986 */ /* 0x0001e2000c101938 */
[----:B------:R-:W-:Y:S05]  /*3580*/  @!P0 BRA `(.L_x_46) ;  /* 0x0000000000048947 */ /* 0x000fea0003800000 */
[----:B------:R0:W5:Y:S02]  /*3590*/  LDG.E.LTC128B R15, desc[UR56][R6.64+0x20] ;  /* 0x00002038060f7981 */ /* 0x000164000c1e1920 */
.L_x_46:
[----:B------:R-:W-:Y:S05]  /*35a0*/  BSYNC B1 ;  /* 0x0000000000017941 */ /* 0x000fea0003800000 */
.L_x_45:
[----:B-----5:R-:W-:Y:S01]  /*35b0*/  LOP3.LUT R10, R15, 0xffffe000, RZ, 0xc0, !PT ;  /* 0xffffe0000f0a7812 */ /* 0x020fe200078ec0ff */
[----:B------:R-:W-:Y:S01]  /*35c0*/  BSSY B1, `(.L_x_47) ;  /* 0x0000008000017945 */ /* 0x000fe20003800000 */
[----:B------:R-:W-:-:S03]  /*35d0*/  ISETP.GT.AND P1, PT, R0, 0x8, P1 ;  /* 0x000000080000780c */ /* 0x000fc60000f24270 */
[----:B0-----:R-:W-:-:S04]  /*35e0*/  FMUL R11, R10, R57 ;  /* 0x000000390a0b7220 */ /* 0x001fc80000400000 */
[----:B------:R-:W-:-:S05]  /*35f0*/  FFMA R11, R30, R56, R11 ;  /* 0x000000381e0b7223 */ /* 0x000fca000000000b */
[----:B------:R-:W-:-:S05]  /*3600*/  F2FP.TF32.F32.PACK_B R11, R11 ;  /* 0x0000000bff0b723e */ /* 0x000fca00024050ff */
[----:B------:R0:W-:Y:S01]  /*3610*/  @P0 STG.E desc[UR56][R8.64+0x20], R11 ;  /* 0x0000200b08000986 */ /* 0x0001e2000c101938 */
[----:B------:R-:W-:Y:S05]  /*3620*/  @!P1 BRA `(.L_x_48) ;  /* 0x0000000000049947 */ /* 0x000fea0003800000 */
[----:B------:R0:W5:Y:S02]  /*3630*/  LDG.E.LTC128B R15, desc[UR56][R6.64+0x24] ;  /* 0x00002438060f7981 */ /* 0x000164000c1e1920 */
.L_x_48:
[----:B------:R-:W-:Y:S05]  /*3640*/  BSYNC B1 ;  /* 0x0000000000017941 */ /* 0x000fea0003800000 */
.L_x_47:
        /* <DEDUP_REMOVED lines=10> */
.L_x_50:
[----:B------:R-:W-:Y:S05]  /*36f0*/  BSYNC B1 ;  /* 0x0000000000017941 */ /* 0x000fea0003800000 */
.L_x_49:
[----:B-----5:R-:W-:Y:S01]  /*3700*/  LOP3.LUT R10, R15, 0xffffe000, RZ, 0xc0, !PT ;  /* 0xffffe0000f0a7812 */ /* 0x020fe200078ec0ff */
[----:B------:R-:W-:Y:S01]  /*3710*/  BSSY B1, `(.L_x_51) ;  /* 0x0000009000017945 */ /* 0x000fe20003800000 */
[----:B------:R-:W-:-:S03]  /*3720*/  ISETP.GT.AND P1, PT, R18, 0x11, PT ;  /* 0x000000111200780c */ /* 0x000fc60003f24270 */
[----:B0-----:R-:W-:Y:S01]  /*3730*/  FMUL R11, R10, R57 ;  /* 0x000000390a0b7220 */ /* 0x001fe20000400000 */
[----:B------:R-:W-:-:S03]  /*3740*/  ISETP.GT.AND P3, PT, R0, RZ, P1 ;  /* 0x000000ff0000720c */ /* 0x000fc60000f64270 */
[----:B------:R-:W-:-:S05]  /*3750*/  FFMA R11, R32, R56, R11 ;  /* 0x00000038200b7223 */ /* 0x000fca000000000b */
[----:B------:R-:W-:-:S05]  /*3760*/  F2FP.TF32.F32.PACK_B R11, R11 ;  /* 0x0000000bff0b723e */ /* 0x000fca00024050ff */
[----:B------:R0:W-:Y:S01]  /*3770*/  @P2 STG.E desc[UR56][R4.64+0x40], R11 ;  /* 0x0000400b04002986 */ /* 0x0001e2000c101938 */
[----:B------:R-:W-:Y:S05]  /*3780*/  @!P3 BRA `(.L_x_52) ;  /* 0x000000000004b947 */ /* 0x000fea0003800000 */
[----:B------:R0:W5:Y:S02]  /*3790*/  LDG.E.LTC128B R15, desc[UR56][R2.64+0x44] ;  /* 0x00004438020f7981 */ /* 0x000164000c1e1920 */
.L_x_52:
[----:B------:R-:W-:Y:S05]  /*37a0*/  BSYNC B1 ;  /* 0x0000000000017941 */ /* 0x000fea0003800000 */
.L_x_51:
        /* <DEDUP_REMOVED lines=9> */
.L_x_54:
[----:B------:R-:W-:Y:S05]  /*3840*/  BSYNC B1 ;  /* 0x0000000000017941 */ /* 0x000fea0003800000 */
.L_x_53:
        /* <DEDUP_REMOVED lines=9> */
.L_x_56:
[----:B------:R-:W-:Y:S05]  /*38e0*/  BSYNC B1 ;  /* 0x0000000000017941 */ /* 0x000fea0003800000 */
.L_x_55:
        /* <DEDUP_REMOVED lines=10> */
.L_x_58:
[----:B------:R-:W-:Y:S05]  /*3990*/  BSYNC B1 ;  /* 0x0000000000017941 */ /* 0x000fea0003800000 */
.L_x_57:
        /* <DEDUP_REMOVED lines=10> */
.L_x_60:
[----:B------:R-:W-:Y:S05]  /*3a40*/  BSYNC B1 ;  /* 0x0000000000017941 */ /* 0x000fea0003800000 */
.L_x_59:
        /* <DEDUP_REMOVED lines=9> */
.L_x_62:
[----:B------:R-:W-:Y:S05]  /*3ae0*/  BSYNC B1 ;  /* 0x0000000000017941 */ /* 0x000fea0003800000 */
.L_x_61:
        /* <DEDUP_REMOVED lines=9> */
.L_x_64:
[----:B------:R-:W-:Y:S05]  /*3b80*/  BSYNC B1 ;  /* 0x0000000000017941 */ /* 0x000fea0003800000 */
.L_x_63:
        /* <DEDUP_REMOVED lines=10> */
.L_x_66:
[----:B------:R-:W-:Y:S05]  /*3c30*/  BSYNC B1 ;  /* 0x0000000000017941 */ /* 0x000fea0003800000 */
.L_x_65:
        /* <DEDUP_REMOVED lines=10> */
.L_x_68:
[----:B------:R-:W-:Y:S05]  /*3ce0*/  BSYNC B1 ;  /* 0x0000000000017941 */ /* 0x000fea0003800000 */
.L_x_67:
        /* <DEDUP_REMOVED lines=9> */
.L_x_70:
[----:B------:R-:W-:Y:S05]  /*3d80*/  BSYNC B1 ;  /* 0x0000000000017941 */ /* 0x000fea0003800000 */
.L_x_69:
        /* <DEDUP_REMOVED lines=9> */
.L_x_72:
[----:B------:R-:W-:Y:S05]  /*3e20*/  BSYNC B1 ;  /* 0x0000000000017941 */ /* 0x000fea0003800000 */
.L_x_71:
        /* <DEDUP_REMOVED lines=10> */
.L_x_74:
[----:B------:R-:W-:Y:S05]  /*3ed0*/  BSYNC B1 ;  /* 0x0000000000017941 */ /* 0x000fea0003800000 */
.L_x_73:
        /* <DEDUP_REMOVED lines=10> */
.L_x_76:
[----:B------:R-:W-:Y:S05]  /*3f80*/  BSYNC B1 ;  /* 0x0000000000017941 */ /* 0x000fea0003800000 */
.L_x_75:
        /* <DEDUP_REMOVED lines=9> */
.L_x_78:
[----:B------:R-:W-:Y:S05]  /*4020*/  BSYNC B1 ;  /* 0x0000000000017941 */ /* 0x000fea0003800000 */
.L_x_77:
        /* <DEDUP_REMOVED lines=9> */
.L_x_80:
[----:B------:R-:W-:Y:S05]  /*40c0*/  BSYNC B1 ;  /* 0x0000000000017941 */ /* 0x000fea0003800000 */
.L_x_79:
        /* <DEDUP_REMOVED lines=10> */
.L_x_82:
[----:B------:R-:W-:Y:S05]  /*4170*/  BSYNC B1 ;  /* 0x0000000000017941 */ /* 0x000fea0003800000 */
.L_x_81:
        /* <DEDUP_REMOVED lines=10> */
.L_x_84:
[----:B------:R-:W-:Y:S05]  /*4220*/  BSYNC B1 ;  /* 0x0000000000017941 */ /* 0x000fea0003800000 */
.L_x_83:
        /* <DEDUP_REMOVED lines=9> */
.L_x_86:
[----:B------:R-:W-:Y:S05]  /*42c0*/  BSYNC B1 ;  /* 0x0000000000017941 */ /* 0x000fea0003800000 */
.L_x_85:
        /* <DEDUP_REMOVED lines=9> */
.L_x_88:
[----:B------:R-:W-:Y:S05]  /*4360*/  BSYNC B1 ;  /* 0x0000000000017941 */ /* 0x000fea0003800000 */
.L_x_87:
        /* <DEDUP_REMOVED lines=10> */
.L_x_90:
[----:B------:R-:W-:Y:S05]  /*4410*/  BSYNC B1 ;  /* 0x0000000000017941 */ /* 0x000fea0003800000 */
.L_x_89:
        /* <DEDUP_REMOVED lines=10> */
.L_x_92:
[----:B------:R-:W-:Y:S05]  /*44c0*/  BSYNC B1 ;  /* 0x0000000000017941 */ /* 0x000fea0003800000 */
.L_x_91:
[----:B01---5:R-:W-:Y:S01]  /*44d0*/  LOP3.LUT R2, R15, 0xffffe000, RZ, 0xc0, !PT ;  /* 0xffffe0000f027812 */ /* 0x023fe200078ec0ff */
        /* <DEDUP_REMOVED lines=8> */
.L_x_94:
[----:B------:R-:W-:Y:S05]  /*4560*/  BSYNC B1 ;  /* 0x0000000000017941 */ /* 0x000fea0003800000 */
.L_x_93:
[----:B-----5:R-:W-:Y:S01]  /*4570*/  LOP3.LUT R2, R15, 0xffffe000, RZ, 0xc0, !PT ;  /* 0xffffe0000f027812 */ /* 0x020fe200078ec0ff */
[----:B------:R-:W-:Y:S01]  /*4580*/  BSSY B1, `(.L_x_95) ;  /* 0x000000a000017945 */ /* 0x000fe20003800000 */
[----:B------:R-:W-:-:S03]  /*4590*/  ISETP.GT.AND P1, PT, R0, 0x8, P1 ;  /* 0x000000080000780c */ /* 0x000fc60000f24270 */
[----:B------:R-:W-:Y:S01]  /*45a0*/  FMUL R3, R2, R57 ;  /* 0x0000003902037220 */ /* 0x000fe20000400000 */
[----:B------:R-:W-:-:S03]  /*45b0*/  @P0 IMAD.MOV.U32 R2, RZ, RZ, R8 ;  /* 0x000000ffff020224 */ /* 0x000fc600078e0008 */
[----:B0-2---:R-:W-:Y:S01]  /*45c0*/  FFMA R5, R54, R56, R3 ;  /* 0x0000003836057223 */ /* 0x005fe20000000003 */
[----:B------:R-:W-:-:S04]  /*45d0*/  @P0 IMAD.MOV.U32 R3, RZ, RZ, R9 ;  /* 0x000000ffff030224 */ /* 0x000fc800078e0009 */
[----:B------:R-:W-:-:S05]  /*45e0*/  F2FP.TF32.F32.PACK_B R5, R5 ;  /* 0x00000005ff05723e */ /* 0x000fca00024050ff */
[----:B------:R0:W-:Y:S01]  /*45f0*/  @P0 STG.E desc[UR56][R2.64+0xe0], R5 ;  /* 0x0000e00502000986 */ /* 0x0001e2000c101938 */
[----:B------:R-:W-:Y:S05]  /*4600*/  @!P1 BRA `(.L_x_96) ;  /* 0x0000000000049947 */ /* 0x000fea0003800000 */
[----:B------:R2:W5:Y:S02]  /*4610*/  LDG.E.LTC128B R15, desc[UR56][R6.64+0xe4] ;  /* 0x0000e438060f7981 */ /* 0x000564000c1e1920 */
.L_x_96:
[----:B------:R-:W-:Y:S05]  /*4620*/  BSYNC B1 ;  /* 0x0000000000017941 */ /* 0x000fea0003800000 */
.L_x_95:
[----:B------:R-:W-:Y:S05]  /*4630*/  @!P1 BRA `(.L_x_97) ;  /* 0x0000000800709947 */ /* 0x000fea0003800000 */
[----:B-----5:R-:W-:-:S05]  /*4640*/  LOP3.LUT R0, R15, 0xffffe000, RZ, 0xc0, !PT ;  /* 0xffffe0000f007812 */ /* 0x020fca00078ec0ff */
[----:B------:R-:W-:-:S04]  /*4650*/  FMUL R0, R0, R57 ;  /* 0x0000003900007220 */ /* 0x000fc80000400000 */
[----:B------:R-:W-:-:S05]  /*4660*/  FFMA R55, R55, R56, R0 ;  /* 0x0000003837377223 */ /* 0x000fca0000000000 */
[----:B------:R-:W-:-:S05]  /*4670*/  F2FP.TF32.F32.PACK_B R55, R55 ;  /* 0x00000037ff37723e */ /* 0x000fca00024050ff */
[----:B------:R0:W-:Y:S01]  /*4680*/  STG.E desc[UR56][R8.64+0xe4], R55 ;  /* 0x0000e43708007986 */ /* 0x0001e2000c101938 */
[----:B------:R-:W-:Y:S05]  /*4690*/  BRA `(.L_x_97) ;  /* 0x0000000800587947 */ /* 0x000fea0003800000 */
.L_x_36:
[----:B------:R-:W-:Y:S01]  /*46a0*/  ULDC.64 UR4, c[0x0][0x5c0] ;  /* 0x0001700000047ab9 */ /* 0x000fe20000000a00 */
[-C--:B------:R-:W-:Y:S01]  /*46b0*/  FMUL R7, R24, R56.reuse ;  /* 0x0000003818077220 */ /* 0x080fe20000400000 */
[----:B------:R-:W-:Y:S01]  /*46c0*/  LEA R2, P1, R20, UR4, 0x2 ;  /* 0x0000000414027c11 */ /* 0x000fe2000f8210ff */
[-C--:B------:R-:W-:Y:S01]  /*46d0*/  FMUL R25, R25, R56.reuse ;  /* 0x0000003819197220 */ /* 0x080fe20000400000 */
[----:B------:R-:W-:Y:S01]  /*46e0*/  ISETP.GT.AND P3, PT, R18, 0x1, PT ;  /* 0x000000011200780c */ /* 0x000fe20003f64270 */
[-C--:B------:R-:W-:Y:S01]  /*46f0*/  FMUL R9, R26, R56.reuse ;  /* 0x000000381a097220 */ /* 0x080fe20000400000 */
[----:B------:R-:W-:Y:S01]  /*4700*/  F2FP.TF32.F32.PACK_B R7, R7 ;  /* 0x00000007ff07723e */ /* 0x000fe200024050ff */
[-C--:B------:R-:W-:Y:S01]  /*4710*/  FMUL R27, R27, R56.reuse ;  /* 0x000000381b1b7220 */ /* 0x080fe20000400000 */
[----:B------:R-:W-:Y:S01]  /*4720*/  LEA.HI.X R3, R20, UR5, R5, 0x2, P1 ;  /* 0x0000000514037c11 */ /* 0x000fe200088f1405 */
[-C--:B------:R-:W-:Y:S01]  /*4730*/  FMUL R29, R29, R56.reuse ;  /* 0x000000381d1d7220 */ /* 0x080fe20000400000 */
[----:B------:R-:W-:Y:S01]  /*4740*/  ISETP.GT.AND P1, PT, R0, RZ, P3 ;  /* 0x000000ff0000720c */ /* 0x000fe20001f24270 */
[-C--:B------:R-:W-:Y:S01]  /*4750*/  FMUL R11, R30, R56.reuse ;  /* 0x000000381e0b7220 */ /* 0x080fe20000400000 */
[----:B------:R-:W-:Y:S01]  /*4760*/  F2FP.TF32.F32.PACK_B R25, R25 ;  /* 0x00000019ff19723e */ /* 0x000fe200024050ff */
[----:B------:R0:W-:Y:S01]  /*4770*/  @P2 STG.E desc[UR56][R2.64], R7 ;  /* 0x0000000702002986 */ /* 0x0001e2000c101938 */
[----:B------:R-:W-:Y:S01]  /*4780*/  ISETP.GT.AND P2, PT, R0, 0x8, P0 ;  /* 0x000000080000780c */ /* 0x000fe20000744270 */
[-C--:B------:R-:W-:Y:S01]  /*4790*/  FMUL R31, R31, R56.reuse ;  /* 0x000000381f1f7220 */ /* 0x080fe20000400000 */
[----:B------:R-:W-:Y:S01]  /*47a0*/  ISETP.GT.AND P0, PT, R18, 0x8, PT ;  /* 0x000000081200780c */ /* 0x000fe20003f04270 */
[-C--:B------:R-:W-:Y:S01]  /*47b0*/  FMUL R33, R33, R56.reuse ;  /* 0x0000003821217220 */ /* 0x080fe20000400000 */
[----:B------:R-:W-:Y:S01]  /*47c0*/  SHF.L.U64.HI R5, R63, 0x2, R62 ;  /* 0x000000023f057819 */ /* 0x000fe2000001023e */
[----:B------:R-:W-:Y:S01]  /*47d0*/  FMUL R35, R35, R56 ;  /* 0x0000003823237220 */ /* 0x000fe20000400000 */
[----:B------:R-:W-:Y:S01]  /*47e0*/  LEA R4, P4, R63, R2, 0x2 ;  /* 0x000000023f047211 */ /* 0x000fe200078810ff */
[-C--:B------:R-:W-:Y:S01]  /*47f0*/  FMUL R37, R37, R56.reuse ;  /* 0x0000003825257220 */ /* 0x080fe20000400000 */
[C---:B------:R-:W-:Y:S01]  /*4800*/  ISETP.GT.AND P3, PT, R0.reuse, 0x8, P3 ;  /* 0x000000080000780c */ /* 0x040fe20001f64270 */
[----:B------:R-:W-:Y:S01]  /*4810*/  @P1 STG.E desc[UR56][R2.64+0x4], R25 ;  /* 0x0000041902001986 */ /* 0x000fe2000c101938 */
[----:B------:R-:W-:Y:S01]  /*4820*/  ISETP.GT.AND P5, PT, R0, RZ, P0 ;  /* 0x000000ff0000720c */ /* 0x000fe200007a4270 */
[----:B------:R-:W-:Y:S01]  /*4830*/  IMAD.X R5, R5, 0x1, R3, P4 ;  /* 0x0000000105057824 */ /* 0x000fe200020e0603 */
[----:B------:R-:W-:Y:S01]  /*4840*/  F2FP.TF32.F32.PACK_B R9, R9 ;  /* 0x00000009ff09723e */ /* 0x000fe200024050ff */
[-C--:B0-----:R-:W-:Y:S01]  /*4850*/  FMUL R7, R28, R56.reuse ;  /* 0x000000381c077220 */ /* 0x081fe20000400000 */
[----:B------:R-:W-:Y:S01]  /*4860*/  ISETP.GT.AND P1, PT, R18, 0x9, PT ;  /* 0x000000091200780c */ /* 0x000fe20003f24270 */
[-C--:B------:R-:W-:Y:S01]  /*4870*/  FMUL R39, R39, R56.reuse ;  /* 0x0000003827277220 */ /* 0x080fe20000400000 */
[----:B------:R-:W-:Y:S01]  /*4880*/  F2FP.TF32.F32.PACK_B R27, R27 ;  /* 0x0000001bff1b723e */ /* 0x000fe200024050ff */
[----:B------:R0:W-:Y:S01]  /*4890*/  @P2 STG.E desc[UR56][R4.64], R9 ;  /* 0x0000000904002986 */ /* 0x0001e2000c101938 */
[----:B------:R-:W-:Y:S01]  /*48a0*/  F2FP.TF32.F32.PACK_B R7, R7 ;  /* 0x00000007ff07723e */ /* 0x000fe200024050ff */
[-C--:B------:R-:W-:Y:S01]  /*48b0*/  FMUL R41, R41, R56.reuse ;  /* 0x0000003829297220 */ /* 0x080fe20000400000 */
[C---:B------:R-:W-:Y:S01]  /*48c0*/  ISETP.GT.AND P4, PT, R0.reuse, RZ, P1 ;  /* 0x000000ff0000720c */ /* 0x040fe20000f84270 */
[----:B------:R-:W-:Y:S01]  /*48d0*/  @P3 STG.E desc[UR56][R4.64+0x4], R27 ;  /* 0x0000041b04003986 */ /* 0x000fe2000c101938 */
[----:B------:R-:W-:Y:S01]  /*48e0*/  ISETP.GT.AND P2, PT, R0, 0x8, P0 ;  /* 0x000000080000780c */ /* 0x000fe20000744270 */
[-C--:B------:R-:W-:Y:S01]  /*48f0*/  FMUL R43, R43, R56.reuse ;  /* 0x000000382b2b7220 */ /* 0x080fe20000400000 */
[----:B------:R-:W-:Y:S01]  /*4900*/  ISETP.GT.AND P0, PT, R18, 0x10, PT ;  /* 0x000000101200780c */ /* 0x000fe20003f04270 */
[----:B------:R1:W-:Y:S01]  /*4910*/  @P5 STG.E desc[UR56][R2.64+0x20], R7 ;  /* 0x0000200702005986 */ /* 0x0003e2000c101938 */
[C---:B------:R-:W-:Y:S01]  /*4920*/  ISETP.GT.AND P3, PT, R0.reuse, 0x8, P1 ;  /* 0x000000080000780c */ /* 0x040fe20000f64270 */
[-C--:B------:R-:W-:Y:S01]  /*4930*/  FMUL R45, R45, R56.reuse ;  /* 0x000000382d2d7220 */ /* 0x080fe20000400000 */
[----:B------:R-:W-:Y:S01]  /*4940*/  ISETP.GT.AND P5, PT, R0, RZ, P0 ;  /* 0x000000ff0000720c */ /* 0x000fe200007a4270 */
[-C--:B0-----:R-:W-:Y:S01]  /*4950*/  FMUL R9, R34, R56.reuse ;  /* 0x0000003822097220 */ /* 0x081fe20000400000 */
[----:B------:R-:W-:Y:S01]  /*4960*/  F2FP.TF32.F32.PACK_B R29, R29 ;  /* 0x0000001dff1d723e */ /* 0x000fe200024050ff */
[-C--:B------:R-:W-:Y:S01]  /*4970*/  FMUL R47, R47, R56.reuse ;  /* 0x000000382f2f7220 */ /* 0x080fe20000400000 */
[----:B------:R-:W-:Y:S01]  /*4980*/  F2FP.TF32.F32.PACK_B R11, R11 ;  /* 0x0000000bff0b723e */ /* 0x000fe200024050ff */
[-C--:B------:R-:W-:Y:S01]  /*4990*/  FMUL R49, R49, R56.reuse ;  /* 0x0000003831317220 */ /* 0x080fe20000400000 */
[----:B------:R-:W-:Y:S01]  /*49a0*/  ISETP.GT.AND P1, PT, R18, 0x11, PT ;  /* 0x000000111200780c */ /* 0x000fe20003f24270 */
[----:B------:R-:W-:Y:S01]  /*49b0*/  @P4 STG.E desc[UR56][R2.64+0x24], R29 ;  /* 0x0000241d02004986 */ /* 0x000fe2000c101938 */
[----:B------:R-:W-:Y:S01]  /*49c0*/  F2FP.TF32.F32.PACK_B R31, R31 ;  /* 0x0000001fff1f723e */ /* 0x000fe200024050ff */
[-C--:B-1----:R-:W-:Y:S01]  /*49d0*/  FMUL R7, R32, R56.reuse ;  /* 0x0000003820077220 */ /* 0x082fe20000400000 */
[C---:B------:R-:W-:Y:S01]  /*49e0*/  ISETP.GT.AND P4, PT, R0.reuse, RZ, P1 ;  /* 0x000000ff0000720c */ /* 0x040fe20000f84270 */
[----:B------:R0:W-:Y:S01]  /*49f0*/  @P2 STG.E desc[UR56][R4.64+0x20], R11 ;  /* 0x0000200b04002986 */ /* 0x0001e2000c101938 */
[----:B------:R-:W-:Y:S01]  /*4a00*/  ISETP.GT.AND P2, PT, R0, 0x8, P0 ;  /* 0x000000080000780c */ /* 0x000fe20000744270 */
[-C--:B------:R-:W-:Y:S01]  /*4a10*/  FMUL R51, R51, R56.reuse ;  /* 0x0000003833337220 */ /* 0x080fe20000400000 */
[----:B------:R-:W-:Y:S01]  /*4a20*/  F2FP.TF32.F32.PACK_B R7, R7 ;  /* 0x00000007ff07723e */ /* 0x000fe200024050ff */
[----:B------:R-:W-:Y:S01]  /*4a30*/  @P3 STG.E desc[UR56][R4.64+0x24], R31 ;  /* 0x0000241f04003986 */ /* 0x000fe2000c101938 */
[----:B------:R-:W-:Y:S01]  /*4a40*/  ISETP.GT.AND P0, PT, R18, 0x18, PT ;  /* 0x000000181200780c */ /* 0x000fe20003f04270 */
[-C--:B------:R-:W-:Y:S01]  /*4a50*/  FMUL R13, R52, R56.reuse ;  /* 0x00000038340d7220 */ /* 0x080fe20000400000 */
[C---:B------:R-:W-:Y:S01]  /*4a60*/  ISETP.GT.AND P3, PT, R0.reuse, 0x8, P1 ;  /* 0x000000080000780c */ /* 0x040fe20000f64270 */
[----:B------:R1:W-:Y:S01]  /*4a70*/  @P5 STG.E desc[UR56][R2.64+0x40], R7 ;  /* 0x0000400702005986 */ /* 0x0003e2000c101938 */
[----:B------:R-:W-:Y:S01]  /*4a80*/  ISETP.GT.AND P5, PT, R0, RZ, P0 ;  /* 0x000000ff0000720c */ /* 0x000fe200007a4270 */
[-C--:B------:R-:W-:Y:S01]  /*4a90*/  FMUL R53, R53, R56.reuse ;  /* 0x0000003835357220 */ /* 0x080fe20000400000 */
[----:B------:R-:W-:Y:S01]  /*4aa0*/  F2FP.TF32.F32.PACK_B R33, R33 ;  /* 0x00000021ff21723e */ /* 0x000fe200024050ff */
[-C--:B0-----:R-:W-:Y:S01]  /*4ab0*/  FMUL R11, R38, R56.reuse ;  /* 0x00000038260b7220 */ /* 0x081fe20000400000 */
[----:B------:R-:W-:Y:S01]  /*4ac0*/  F2FP.TF32.F32.PACK_B R9, R9 ;  /* 0x00000009ff09723e */ /* 0x000fe200024050ff */
[-C--:B------:R-:W-:Y:S01]  /*4ad0*/  FMUL R15, R54, R56.reuse ;  /* 0x00000038360f7220 */ /* 0x080fe20000400000 */
[----:B------:R-:W-:Y:S01]  /*4ae0*/  ISETP.GT.AND P1, PT, R18, 0x19, PT ;  /* 0x000000191200780c */ /* 0x000fe20003f24270 */
[----:B------:R-:W-:Y:S01]  /*4af0*/  @P4 STG.E desc[UR56][R2.64+0x44], R33 ;  /* 0x0000442102004986 */ /* 0x000fe2000c101938 */
[----:B------:R-:W-:Y:S01]  /*4b00*/  F2FP.TF32.F32.PACK_B R35, R35 ;  /* 0x00000023ff23723e */ /* 0x000fe200024050ff */
[-C--:B------:R-:W-:Y:S01]  /*4b10*/  FMUL R55, R55, R56.reuse ;  /* 0x0000003837377220 */ /* 0x080fe20000400000 */
[----:B------:R-:W-:Y:S01]  /*4b20*/  ISETP.GT.AND P4, PT, R0, RZ, P1 ;  /* 0x000000ff0000720c */ /* 0x000fe20000f84270 */
[----:B-1----:R-:W-:Y:S01]  /*4b30*/  FMUL R7, R36, R56 ;  /* 0x0000003824077220 */ /* 0x002fe20000400000 */
[----:B------:R0:W-:Y:S01]  /*4b40*/  @P2 STG.E desc[UR56][R4.64+0x40], R9 ;  /* 0x0000400904002986 */ /* 0x0001e2000c101938 */
[----:B------:R-:W-:-:S02]  /*4b50*/  ISETP.GT.AND P2, PT, R0, 0x8, P0 ;  /* 0x000000080000780c */ /* 0x000fc40000744270 */
[----:B------:R-:W-:Y:S01]  /*4b60*/  ISETP.GT.AND P0, PT, R18, 0x20, PT ;  /* 0x000000201200780c */ /* 0x000fe20003f04270 */
[----:B------:R-:W-:Y:S01]  /*4b70*/  @P3 STG.E desc[UR56][R4.64+0x44], R35 ;  /* 0x0000442304003986 */ /* 0x000fe2000c101938 */
[----:B------:R-:W-:Y:S02]  /*4b80*/  F2FP.TF32.F32.PACK_B R7, R7 ;  /* 0x00000007ff07723e */ /* 0x000fe400024050ff */
[C---:B------:R-:W-:Y:S02]  /*4b90*/  ISETP.GT.AND P3, PT, R0.reuse, 0x8, P1 ;  /* 0x000000080000780c */ /* 0x040fe40000f64270 */
[----:B------:R-:W-:Y:S01]  /*4ba0*/  F2FP.TF32.F32.PACK_B R37, R37 ;  /* 0x00000025ff25723e */ /* 0x000fe200024050ff */
[----:B------:R1:W-:Y:S01]  /*4bb0*/  @P5 STG.E desc[UR56][R2.64+0x60], R7 ;  /* 0x0000600702005986 */ /* 0x0003e2000c101938 */
[----:B------:R-:W-:Y:S01]  /*4bc0*/  ISETP.GT.AND P5, PT, R0, RZ, P0 ;  /* 0x000000ff0000720c */ /* 0x000fe200007a4270 */
[----:B0-----:R-:W-:Y:S01]  /*4bd0*/  FMUL R9, R42, R56 ;  /* 0x000000382a097220 */ /* 0x001fe20000400000 */
[----:B------:R-:W-:Y:S01]  /*4be0*/  F2FP.TF32.F32.PACK_B R11, R11 ;  /* 0x0000000bff0b723e */ /* 0x000fe200024050ff */
[----:B------:R-:W-:Y:S01]  /*4bf0*/  @P4 STG.E desc[UR56][R2.64+0x64], R37 ;  /* 0x0000642502004986 */ /* 0x000fe2000c101938 */
[----:B------:R-:W-:-:S02]  /*4c00*/  F2FP.TF32.F32.PACK_B R39, R39 ;  /* 0x00000027ff27723e */ /* 0x000fc400024050ff */
[----:B------:R-:W-:Y:S01]  /*4c10*/  ISETP.GT.AND P1, PT, R18, 0x21, PT ;  /* 0x000000211200780c */ /* 0x000fe20003f24270 */
[----:B------:R0:W-:Y:S01]  /*4c20*/  @P2 STG.E desc[UR56][R4.64+0x60], R11 ;  /* 0x0000600b04002986 */ /* 0x0001e2000c101938 */
[C---:B------:R-:W-:Y:S02]  /*4c30*/  ISETP.GT.AND P0, PT, R0.reuse, 0x8, P0 ;  /* 0x000000080000780c */ /* 0x040fe40000704270 */
[----:B------:R-:W-:Y:S01]  /*4c40*/  ISETP.GT.AND P2, PT, R0, RZ, P1 ;  /* 0x000000ff0000720c */ /* 0x000fe20000f44270 */
[----:B-1----:R-:W-:Y:S01]  /*4c50*/  FMUL R7, R40, R56 ;  /* 0x0000003828077220 */ /* 0x002fe20000400000 */
[----:B------:R-:W-:Y:S01]  /*4c60*/  @P3 STG.E desc[UR56][R4.64+0x64], R39 ;  /* 0x0000642704003986 */ /* 0x000fe2000c101938 */
[----:B------:R-:W-:Y:S02]  /*4c70*/  ISETP.GT.AND P1, PT, R0, 0x8, P1 ;  /* 0x000000080000780c */ /* 0x000fe40000f24270 */
[----:B------:R-:W-:Y:S02]  /*4c80*/  ISETP.GT.AND P4, PT, R18, 0x29, PT ;  /* 0x000000291200780c */ /* 0x000fe40003f84270 */
[----:B------:R-:W-:-:S02]  /*4c90*/  F2FP.TF32.F32.PACK_B R7, R7 ;  /* 0x00000007ff07723e */ /* 0x000fc400024050ff */
[----:B------:R-:W-:Y:S01]  /*4ca0*/  ISETP.GT.AND P6, PT, R0, RZ, P4 ;  /* 0x000000ff0000720c */ /* 0x000fe200027c4270 */
[----:B0-----:R-:W-:Y:S01]  /*4cb0*/  FMUL R11, R50, R56 ;  /* 0x00000038320b7220 */ /* 0x001fe20000400000 */
[----:B------:R-:W-:Y:S01]  /*4cc0*/  F2FP.TF32.F32.PACK_B R41, R41 ;  /* 0x00000029ff29723e */ /* 0x000fe200024050ff */
[----:B------:R0:W-:Y:S01]  /*4cd0*/  @P5 STG.E desc[UR56][R2.64+0x80], R7 ;  /* 0x0000800702005986 */ /* 0x0001e2000c101938 */
[----:B------:R-:W-:Y:S02]  /*4ce0*/  ISETP.GT.AND P5, PT, R18, 0x28, PT ;  /* 0x000000281200780c */ /* 0x000fe40003fa4270 */
[----:B------:R-:W-:Y:S01]  /*4cf0*/  F2FP.TF32.F32.PACK_B R9, R9 ;  /* 0x00000009ff09723e */ /* 0x000fe200024050ff */
[----:B------:R-:W-:Y:S01]  /*4d00*/  @P2 STG.E desc[UR56][R2.64+0x84], R41 ;  /* 0x0000842902002986 */ /* 0x000fe2000c101938 */
[----:B------:R-:W-:Y:S02]  /*4d10*/  ISETP.GT.AND P3, PT, R0, RZ, P5 ;  /* 0x000000ff0000720c */ /* 0x000fe40002f64270 */
[----:B------:R-:W-:Y:S01]  /*4d20*/  F2FP.TF32.F32.PACK_B R43, R43 ;  /* 0x0000002bff2b723e */ /* 0x000fe200024050ff */
[----:B------:R1:W-:Y:S01]  /*4d30*/  @P0 STG.E desc[UR56][R4.64+0x80], R9 ;  /* 0x0000800904000986 */ /* 0x0003e2000c101938 */
[----:B------:R-:W-:-:S02]  /*4d40*/  F2FP.TF32.F32.PACK_B R45, R45 ;  /* 0x0000002dff2d723e */ /* 0x000fc400024050ff */
[----:B------:R-:W-:Y:S01]  /*4d50*/  ISETP.GT.AND P5, PT, R0, 0x8, P5 ;  /* 0x000000080000780c */ /* 0x000fe20002fa4270 */
[-C--:B0-----:R-:W-:Y:S01]  /*4d60*/  FMUL R7, R44, R56.reuse ;  /* 0x000000382c077220 */ /* 0x081fe20000400000 */
[----:B------:R-:W-:Y:S01]  /*4d70*/  @P1 STG.E desc[UR56][R4.64+0x84], R43 ;  /* 0x0000842b04001986 */ /* 0x000fe2000c101938 */
[----:B------:R-:W-:Y:S02]  /*4d80*/  ISETP.GT.AND P4, PT, R0, 0x8, P4 ;  /* 0x000000080000780c */ /* 0x000fe40002784270 */
[----:B------:R-:W-:Y:S02]  /*4d90*/  ISETP.GT.AND P2, PT, R18, 0x31, PT ;  /* 0x000000311200780c */ /* 0x000fe40003f44270 */
[----:B------:R-:W-:Y:S01]  /*4da0*/  F2FP.TF32.F32.PACK_B R7, R7 ;  /* 0x00000007ff07723e */ /* 0x000fe200024050ff */
[----:B-1----:R-:W-:Y:S01]  /*4db0*/  FMUL R9, R46, R56 ;  /* 0x000000382e097220 */ /* 0x002fe20000400000 */
[----:B------:R-:W-:-:S03]  /*4dc0*/  F2FP.TF32.F32.PACK_B R47, R47 ;  /* 0x0000002fff2f723e */ /* 0x000fc600024050ff */
[----:B------:R0:W-:Y:S01]  /*4dd0*/  @P3 STG.E desc[UR56][R2.64+0xa0], R7 ;  /* 0x0000a00702003986 */ /* 0x0001e2000c101938 */
[----:B------:R-:W-:Y:S02]  /*4de0*/  ISETP.GT.AND P3, PT, R18, 0x30, PT ;  /* 0x000000301200780c */ /* 0x000fe40003f64270 */
[----:B------:R-:W-:Y:S01]  /*4df0*/  F2FP.TF32.F32.PACK_B R9, R9 ;  /* 0x00000009ff09723e */ /* 0x000fe200024050ff */
[----:B------:R-:W-:Y:S01]  /*4e00*/  @P6 STG.E desc[UR56][R2.64+0xa4], R45 ;  /* 0x0000a42d02006986 */ /* 0x000fe2000c101938 */
[----:B------:R-:W-:Y:S02]  /*4e10*/  ISETP.GT.AND P6, PT, R0, RZ, P3 ;  /* 0x000000ff0000720c */ /* 0x000fe40001fc4270 */
[C---:B------:R-:W-:Y:S01]  /*4e20*/  ISETP.GT.AND P1, PT, R18.reuse, 0x38, PT ;  /* 0x000000381200780c */ /* 0x040fe20003f24270 */
[----:B------:R-:W-:Y:S01]  /*4e30*/  @P5 STG.E desc[UR56][R4.64+0xa0], R9 ;  /* 0x0000a00904005986 */ /* 0x000fe2000c101938 */
[----:B------:R-:W-:Y:S02]  /*4e40*/  ISETP.GT.AND P0, PT, R18, 0x39, PT ;  /* 0x000000391200780c */ /* 0x000fe40003f04270 */
[----:B------:R-:W-:Y:S01]  /*4e50*/  ISETP.GT.AND P5, PT, R0, RZ, P2 ;  /* 0x000000ff0000720c */ /* 0x000fe200017a4270 */
[----:B0-----:R-:W-:Y:S01]  /*4e60*/  FMUL R7, R48, R56 ;  /* 0x0000003830077220 */ /* 0x001fe20000400000 */
[C---:B------:R-:W-:Y:S01]  /*4e70*/  ISETP.GT.AND P3, PT, R0.reuse, 0x8, P3 ;  /* 0x000000080000780c */ /* 0x040fe20001f64270 */
[----:B------:R-:W-:Y:S01]  /*4e80*/  @P4 STG.E desc[UR56][R4.64+0xa4], R47 ;  /* 0x0000a42f04004986 */ /* 0x000fe2000c101938 */
[----:B------:R-:W-:-:S02]  /*4e90*/  ISETP.GT.AND P2, PT, R0, 0x8, P2 ;  /* 0x000000080000780c */ /* 0x000fc40001744270 */
[----:B------:R-:W-:Y:S02]  /*4ea0*/  F2FP.TF32.F32.PACK_B R7, R7 ;  /* 0x00000007ff07723e */ /* 0x000fe400024050ff */
[C---:B------:R-:W-:Y:S02]  /*4eb0*/  ISETP.GT.AND P4, PT, R0.reuse, RZ, P1 ;  /* 0x000000ff0000720c */ /* 0x040fe40000f84270 */
[C---:B------:R-:W-:Y:S01]  /*4ec0*/  ISETP.GT.AND P1, PT, R0.reuse, 0x8, P1 ;  /* 0x000000080000780c */ /* 0x040fe20000f24270 */
[----:B------:R-:W-:Y:S01]  /*4ed0*/  @P6 STG.E desc[UR56][R2.64+0xc0], R7 ;  /* 0x0000c00702006986 */ /* 0x000fe2000c101938 */
[----:B------:R-:W-:Y:S02]  /*4ee0*/  ISETP.GT.AND P6, PT, R0, RZ, P0 ;  /* 0x000000ff0000720c */ /* 0x000fe400007c4270 */
[----:B------:R-:W-:Y:S02]  /*4ef0*/  F2FP.TF32.F32.PACK_B R49, R49 ;  /* 0x00000031ff31723e */ /* 0x000fe400024050ff */
[----:B------:R-:W-:-:S02]  /*4f00*/  F2FP.TF32.F32.PACK_B R11, R11 ;  /* 0x0000000bff0b723e */ /* 0x000fc400024050ff */
[----:B------:R-:W-:Y:S01]  /*4f10*/  F2FP.TF32.F32.PACK_B R51, R51 ;  /* 0x00000033ff33723e */ /* 0x000fe200024050ff */
[----:B------:R-:W-:Y:S01]  /*4f20*/  @P5 STG.E desc[UR56][R2.64+0xc4], R49 ;  /* 0x0000c43102005986 */ /* 0x000fe2000c101938 */
[----:B------:R-:W-:Y:S02]  /*4f30*/  ISETP.GT.AND P0, PT, R0, 0x8, P0 ;  /* 0x000000080000780c */ /* 0x000fe40000704270 */
[----:B------:R-:W-:Y:S01]  /*4f40*/  F2FP.TF32.F32.PACK_B R13, R13 ;  /* 0x0000000dff0d723e */ /* 0x000fe200024050ff */
[----:B------:R-:W-:Y:S01]  /*4f50*/  @P3 STG.E desc[UR56][R4.64+0xc0], R11 ;  /* 0x0000c00b04003986 */ /* 0x000fe2000c101938 */
[----:B------:R-:W-:Y:S02]  /*4f60*/  F2FP.TF32.F32.PACK_B R53, R53 ;  /* 0x00000035ff35723e */ /* 0x000fe400024050ff */
[----:B------:R-:W-:Y:S01]  /*4f70*/  F2FP.TF32.F32.PACK_B R15, R15 ;  /* 0x0000000fff0f723e */ /* 0x000fe200024050ff */
[----:B------:R-:W-:Y:S01]  /*4f80*/  @P2 STG.E desc[UR56][R4.64+0xc4], R51 ;  /* 0x0000c43304002986 */ /* 0x000fe2000c101938 */
[----:B------:R-:W-:-:S03]  /*4f90*/  F2FP.TF32.F32.PACK_B R55, R55 ;  /* 0x00000037ff37723e */ /* 0x000fc600024050ff */
[----:B------:R-:W-:Y:S04]  /*4fa0*/  @P4 STG.E desc[UR56][R2.64+0xe0], R13 ;  /* 0x0000e00d02004986 */ /* 0x000fe8000c101938 */
[----:B------:R0:W-:Y:S02]  /*4fb0*/  @P6 STG.E desc[UR56][R2.64+0xe4], R53 ;  /* 0x0000e43502006986 */ /* 0x0001e4000c101938 */
[----:B0-----:R-:W-:Y:S02]  /*4fc0*/  @P1 IMAD.MOV.U32 R2, RZ, RZ, R4 ;  /* 0x000000ffff021224 */ /* 0x001fe400078e0004 */
[----:B------:R-:W-:-:S05]  /*4fd0*/  @P1 IMAD.MOV.U32 R3, RZ, RZ, R5 ;  /* 0x000000ffff031224 */ /* 0x000fca00078e0005 */
[----:B------:R0:W-:Y:S04]  /*4fe0*/  @P1 STG.E desc[UR56][R2.64+0xe0], R15 ;  /* 0x0000e00f02001986 */ /* 0x0001e8000c101938 */
[----:B------:R0:W-:Y:S02]  /*4ff0*/  @P0 STG.E desc[UR56][R4.64+0xe4], R55 ;  /* 0x0000e43704000986 */ /* 0x0001e4000c101938 */
.L_x_97:
[----:B------:R-:W-:Y:S05]  /*5000*/  BSYNC B0 ;  /* 0x0000000000007941 */ /* 0x000fea0003800000 */
.L_x_35:
[----:B0-----:R-:W-:Y:S01]  /*5010*/  IMAD.U32 R2, RZ, RZ, UR54 ;  /* 0x00000036ff027e24 */ /* 0x001fe2000f8e00ff */
[----:B------:R-:W-:Y:S01]  /*5020*/  ULDC.64 UR4, c[0x0][0x650] ;  /* 0x0001940000047ab9 */ /* 0x000fe20000000a00 */
[----:B------:R-:W-:Y:S01]  /*5030*/  IMAD.U32 R3, RZ, RZ, UR55 ;  /* 0x00000037ff037e24 */ /* 0x000fe2000f8e00ff */
[----:B------:R0:W-:Y:S01]  /*5040*/  SYNCS.ARRIVE.TRANS64.A1T0 RZ, [R66+UR52], RZ ;  /* 0x000000ff42ff79a7 */ /* 0x0001e20008100034 */
[----:B------:R-:W-:Y:S01]  /*5050*/  PRMT R0, RZ, 0x7610, R0 ;  /* 0x00007610ff007816 */ /* 0x000fe20000000000 */
[----:B------:R-:W-:Y:S01]  /*5060*/  IMAD.MOV.U32 R18, RZ, RZ, -0x1 ;  /* 0xffffffffff127424 */ /* 0x000fe200078e00ff */
[----:B------:R-:W-:Y:S01]  /*5070*/  LEA R16, P0, R2, R16, 0x1 ;  /* 0x0000001002107211 */ /* 0x000fe200078008ff */
[----:B------:R-:W-:Y:S02]  /*5080*/  IMAD.MOV.U32 R2, RZ, RZ, -0x1 ;  /* 0xffffffffff027424 */ /* 0x000fe400078e00ff */
[----:B------:R-:W-:Y:S01]  /*5090*/  IMAD.MOV.U32 R19, RZ, RZ, -0x1 ;  /* 0xffffffffff137424 */ /* 0x000fe200078e00ff */
[----:B------:R-:W-:-:S02]  /*50a0*/  IADD3.X R17, R17, UR36, RZ, P0, !PT ;  /* 0x0000002411117c10 */ /* 0x000fc400087fe4ff */
[----:B------:R-:W-:-:S04]  /*50b0*/  ISETP.GE.U32.AND P0, PT, R16, UR4, PT ;  /* 0x0000000410007c0c */ /* 0x000fc8000bf06070 */
[----:B------:R-:W-:-:S13]  /*50c0*/  ISETP.GE.U32.AND.EX P0, PT, R17, UR5, PT, P0 ;  /* 0x0000000511007c0c */ /* 0x000fda000bf06100 */
[----:B0-----:R-:W-:Y:S05]  /*50d0*/  @P0 BRA `(.L_x_98) ;  /* 0x0000000400700947 */ /* 0x001fea0003800000 */
[----:B------:R-:W0:Y:S01]  /*50e0*/  S2UR UR6, SR_CTAID.X ;  /* 0x00000000000679c3 */ /* 0x000e220000002500 */
[----:B------:R-:W-:Y:S01]  /*50f0*/  ULDC.64 UR4, c[0x0][0x628] ;  /* 0x00018a0000047ab9 */ /* 0x000fe20000000a00 */
[----:B------:R-:W-:Y:S01]  /*5100*/  ULDC UR7, c[0x0][0x150] ;  /* 0x0000540000077ab9 */ /* 0x000fe20000000800 */
[----:B------:R-:W-:Y:S01]  /*5110*/  ISETP.NE.U32.AND P0, PT, RZ, UR4, PT ;  /* 0x00000004ff007c0c */ /* 0x000fe2000bf05070 */
[----:B------:R-:W-:Y:S01]  /*5120*/  ULDC UR15, c[0x0][0x630] ;  /* 0x00018c00000f7ab9 */ /* 0x000fe20000000800 */
[C---:B------:R-:W-:Y:S02]  /*5130*/  R2UR UR16, R16.reuse ;  /* 0x00000000101072ca */ /* 0x040fe400000e0000 */
[----:B------:R-:W-:Y:S01]  /*5140*/  ISETP.NE.AND.EX P0, PT, RZ, UR5, PT, P0 ;  /* 0x00000005ff007c0c */ /* 0x000fe2000bf05300 */
[----:B------:R-:W1:Y:S01]  /*5150*/  S2UR UR17, SR_CTAID.Y ;  /* 0x00000000001179c3 */ /* 0x000e620000002600 */
[----:B------:R-:W-:Y:S02]  /*5160*/  R2UR UR12, R16 ;  /* 0x00000000100c72ca */ /* 0x000fe400000e0000 */
[----:B------:R-:W-:-:S02]  /*5170*/  R2UR UR13, R17 ;  /* 0x00000000110d72ca */ /* 0x000fc400000e0000 */
[----:B0-----:R-:W-:-:S05]  /*5180*/  I2FP.F32.U32 R0, UR6 ;  /* 0x0000000600007c45 */ /* 0x001fca0008201000 */
[----:B------:R-:W-:Y:S01]  /*5190*/  FMUL R0, R0, UR7 ;  /* 0x0000000700007c20 */ /* 0x000fe20008400000 */
[----:B------:R-:W-:Y:S01]  /*51a0*/  ULDC UR7, c[0x0][0x154] ;  /* 0x0000550000077ab9 */ /* 0x000fe20000000800 */
[----:B-1----:R-:W-:-:S04]  /*51b0*/  I2FP.F32.U32 R2, UR17 ;  /* 0x0000001100027c45 */ /* 0x002fc80008201000 */
[----:B------:R-:W0:Y:S01]  /*51c0*/  F2I.U32.TRUNC.NTZ R0, R0 ;  /* 0x0000000000007305 */ /* 0x000e22000020f000 */
[----:B------:R-:W-:Y:S01]  /*51d0*/  FMUL R2, R2, UR7 ;  /* 0x0000000702027c20 */ /* 0x000fe20008400000 */
[----:B------:R-:W-:Y:S06]  /*51e0*/  @!P0 BRA `(.L_x_99) ;  /* 0x0000000000308947 */ /* 0x000fec0003800000 */
        /* <DEDUP_REMOVED lines=12> */
.L_x_99:
[----:B------:R-:W-:Y:S01]  /*52b0*/  USHF.R.U64 UR8, UR12, UR15, UR13 ;  /* 0x0000000f0c087299 */ /* 0x000fe2000800120d */
[----:B------:R-:W-:Y:S01]  /*52c0*/  R2UR UR5, R17 ;  /* 0x00000000110572ca */ /* 0x000fe200000e0000 */
[----:B------:R-:W-:Y:S01]  /*52d0*/  USHF.R.U32.HI UR4, URZ, UR15, UR13 ;  /* 0x0000000f3f047299 */ /* 0x000fe2000801160d */
[----:B------:R-:W1:Y:S01]  /*52e0*/  F2I.U32.TRUNC.NTZ R2, R2 ;  /* 0x0000000200027305 */ /* 0x000e62000020f000 */
[----:B------:R-:W-:Y:S01]  /*52f0*/  UIADD3 UR9, UP0, URZ, -UR8, URZ ;  /* 0x800000083f097290 */ /* 0x000fe2000ff1e03f */
[----:B------:R-:W-:Y:S01]  /*5300*/  ULDC.64 UR10, c[0x0][0x620] ;  /* 0x00018800000a7ab9 */ /* 0x000fe20000000a00 */
[----:B------:R-:W-:Y:S02]  /*5310*/  ULDC UR13, c[0x0][0x608] ;  /* 0x00018200000d7ab9 */ /* 0x000fe40000000800 */
[----:B------:R-:W-:Y:S01]  /*5320*/  UIADD3.X UR4, URZ, ~UR4, URZ, UP0, !UPT ;  /* 0x800000043f047290 */ /* 0x000fe200087fe43f */
[----:B------:R-:W-:Y:S01]  /*5330*/  ULDC UR22, c[0x0][0x148] ;  /* 0x0000520000167ab9 */ /* 0x000fe20000000800 */
[----:B------:R-:W-:-:S02]  /*5340*/  ULDC UR20, c[0x0][0x648] ;  /* 0x0001920000147ab9 */ /* 0x000fc40000000800 */
[----:B------:R-:W-:Y:S01]  /*5350*/  UIMAD UR7, UR4, UR10, URZ ;  /* 0x0000000a040772a4 */ /* 0x000fe2000f8e023f */
[----:B------:R-:W-:Y:S02]  /*5360*/  ULDC UR21, c[0x0][0x638] ;  /* 0x00018e0000157ab9 */ /* 0x000fe40000000800 */
[----:B------:R-:W-:Y:S01]  /*5370*/  UMOV UR4, UR16 ;  /* 0x0000001000047c82 */ /* 0x000fe20008000000 */
[----:B------:R-:W-:Y:S02]  /*5380*/  UIMAD UR7, UR9, UR11, UR7 ;  /* 0x0000000b090772a4 */ /* 0x000fe4000f8e0207 */
[----:B------:R-:W-:Y:S01]  /*5390*/  UIMAD.WIDE.U32 UR4, UR9, UR10, UR4 ;  /* 0x0000000a090472a5 */ /* 0x000fe2000f8e0004 */
[----:B0-----:R-:W-:Y:S01]  /*53a0*/  R2UR UR10, R0 ;  /* 0x00000000000a72ca */ /* 0x001fe200000e0000 */
[----:B------:R-:W-:Y:S01]  /*53b0*/  ULDC UR16, c[0x0][0x658] ;  /* 0x0001960000107ab9 */ /* 0x000fe20000000800 */
[----:B-1----:R-:W-:Y:S01]  /*53c0*/  R2UR UR12, R2 ;  /* 0x00000000020c72ca */ /* 0x002fe200000e0000 */
[----:B------:R-:W-:Y:S01]  /*53d0*/  UIADD3 UR7, UR5, UR7, URZ ;  /* 0x0000000705077290 */ /* 0x000fe2000fffe03f */
[----:B------:R-:W-:-:S02]  /*53e0*/  ULDC UR11, c[0x0][0x144] ;  /* 0x00005100000b7ab9 */ /* 0x000fc40000000800 */
[----:B------:R-:W-:Y:S02]  /*53f0*/  ULDC UR5, c[0x0][0x618] ;  /* 0x0001860000057ab9 */ /* 0x000fe40000000800 */
[----:B------:R-:W-:Y:S02]  /*5400*/  USHF.R.U64 UR9, UR4, UR5, UR7 ;  /* 0x0000000504097299 */ /* 0x000fe40008001207 */
[----:B------:R-:W-:-:S03]  /*5410*/  USHF.R.U32.HI UR7, URZ, UR5, UR7 ;  /* 0x000000053f077299 */ /* 0x000fc60008011607 */
[----:B------:R-:W-:Y:S01]  /*5420*/  ULDC.64 UR4, c[0x0][0x640] ;  /* 0x0001900000047ab9 */ /* 0x000fe20000000a00 */
[----:B------:R-:W-:Y:S01]  /*5430*/  USHF.R.U64 UR15, UR9, UR13, UR7 ;  /* 0x0000000d090f7299 */ /* 0x000fe20008001207 */
[----:B------:R-:W-:Y:S01]  /*5440*/  ISETP.NE.U32.AND P0, PT, RZ, UR4, PT ;  /* 0x00000004ff007c0c */ /* 0x000fe2000bf05070 */
[----:B------:R-:W-:Y:S02]  /*5450*/  USHF.R.U32.HI UR7, URZ, UR13, UR7 ;  /* 0x0000000d3f077299 */ /* 0x000fe40008011607 */
[----:B------:R-:W-:Y:S01]  /*5460*/  UIADD3 UR10, -UR10, URZ, URZ ;  /* 0x0000003f0a0a7290 */ /* 0x000fe2000fffe13f */
[----:B------:R-:W-:Y:S01]  /*5470*/  ISETP.NE.AND.EX P0, PT, RZ, UR5, PT, P0 ;  /* 0x00000005ff007c0c */ /* 0x000fe2000bf05300 */
[----:B------:R-:W-:Y:S02]  /*5480*/  USHF.R.U64 UR14, UR15, UR16, UR7 ;  /* 0x000000100f0e7299 */ /* 0x000fe40008001207 */
[----:B------:R-:W-:Y:S02]  /*5490*/  UIADD3 UR18, -UR12, URZ, URZ ;  /* 0x0000003f0c127290 */ /* 0x000fe4000fffe13f */
[----:B------:R-:W-:-:S02]  /*54a0*/  USHF.R.U32.HI UR13, URZ, UR16, UR7 ;  /* 0x000000103f0d7299 */ /* 0x000fc40008011607 */
[----:B------:R-:W-:Y:S01]  /*54b0*/  UIMAD UR19, UR11, UR10, UR6 ;  /* 0x0000000a0b1372a4 */ /* 0x000fe2000f8e0206 */
[----:B------:R-:W-:-:S05]  /*54c0*/  UMOV UR12, UR14 ;  /* 0x0000000e000c7c82 */ /* 0x000fca0008000000 */
[----:B------:R-:W-:Y:S06]  /*54d0*/  @!P0 BRA `(.L_x_100) ;  /* 0x0000000000288947 */ /* 0x000fec0003800000 */
        /* <DEDUP_REMOVED lines=10> */
.L_x_100:
[----:B------:R-:W-:Y:S01]  /*5580*/  UISETP.NE.AND UP0, UPT, UR45, URZ, UPT ;  /* 0x0000003f2d00728c */ /* 0x000fe2000bf05270 */
[----:B------:R-:W-:Y:S01]  /*5590*/  IMAD.MOV.U32 R0, RZ, RZ, 0x1 ;  /* 0x00000001ff007424 */ /* 0x000fe200078e00ff */
[----:B------:R-:W-:Y:S01]  /*55a0*/  USHF.R.U64 UR4, UR12, UR20, UR13 ;  /* 0x000000140c047299 */ /* 0x000fe2000800120d */
[----:B------:R-:W-:Y:S01]  /*55b0*/  IMAD.U32 R19, RZ, RZ, UR8 ;  /* 0x00000008ff137e24 */ /* 0x000fe2000f8e00ff */
[----:B------:R-:W-:Y:S02]  /*55c0*/  ULOP3.LUT UR15, UR15, UR44, URZ, 0xc0, !UPT ;  /* 0x0000002c0f0f7292 */ /* 0x000fe4000f8ec03f */
[----:B------:R-:W-:Y:S02]  /*55d0*/  UIADD3 UR5, -UR4, URZ, URZ ;  /* 0x0000003f04057290 */ /* 0x000fe4000fffe13f */
[----:B------:R-:W-:Y:S02]  /*55e0*/  ULOP3.LUT UR9, UR9, UR41, URZ, 0xc0, !UPT ;  /* 0x0000002909097292 */ /* 0x000fe4000f8ec03f */
[----:B------:R-:W-:-:S02]  /*55f0*/  UIMAD UR4, UR42, UR4, UR15 ;  /* 0x000000042a0472a4 */ /* 0x000fc4000f8e020f */
[----:B------:R-:W-:Y:S02]  /*5600*/  @UP0 UIMAD UR19, UR22, UR18, UR17 ;  /* 0x00000012161302a4 */ /* 0x000fe4000f8e0211 */
[----:B------:R-:W-:Y:S01]  /*5610*/  UIMAD UR14, UR5, UR21, UR14 ;  /* 0x00000015050e72a4 */ /* 0x000fe2000f8e020e */
[----:B------:R-:W-:Y:S02]  /*5620*/  ULDC UR6, c[0x0][0x600] ;  /* 0x0001800000067ab9 */ /* 0x000fe40000000800 */
[----:B------:R-:W-:Y:S01]  /*5630*/  ULDC UR5, c[0x0][0x610] ;  /* 0x0001840000057ab9 */ /* 0x000fe20000000800 */
[----:B------:R-:W-:Y:S02]  /*5640*/  UIMAD UR14, UR14, UR6, UR9 ;  /* 0x000000060e0e72a4 */ /* 0x000fe4000f8e0209 */
[----:B------:R-:W-:-:S04]  /*5650*/  UIMAD UR4, UR4, UR5, UR19 ;  /* 0x00000005040472a4 */ /* 0x000fc8000f8e0213 */
[----:B------:R-:W-:Y:S02]  /*5660*/  USEL UR5, UR14, UR4, !UP0 ;  /* 0x000000040e057287 */ /* 0x000fe4000c000000 */
[----:B------:R-:W-:-:S04]  /*5670*/  USEL UR4, UR4, UR14, !UP0 ;  /* 0x0000000e04047287 */ /* 0x000fc8000c000000 */
[----:B------:R-:W-:Y:S02]  /*5680*/  IMAD.U32 R2, RZ, RZ, UR5 ;  /* 0x00000005ff027e24 */ /* 0x000fe4000f8e00ff */
[----:B------:R-:W-:-:S07]  /*5690*/  IMAD.U32 R18, RZ, RZ, UR4 ;  /* 0x00000004ff127e24 */ /* 0x000fce000f8e00ff */
.L_x_98:
[----:B------:R-:W-:Y:S01]  /*56a0*/  UIADD3 UR43, UR49, UR43, URZ ;  /* 0x0000002b312b7290 */ /* 0x000fe2000fffe03f */
[----:B------:R-:W-:Y:S02]  /*56b0*/  LOP3.LUT P0, RZ, R0, 0xff, RZ, 0xc0, !PT ;  /* 0x000000ff00ff7812 */ /* 0x000fe4000780c0ff */
[----:B------:R-:W-:Y:S01]  /*56c0*/  LOP3.LUT R68, R68, 0x1, RZ, 0x3c, !PT ;  /* 0x0000000144447812 */ /* 0x000fe200078e3cff */
[----:B------:R-:W-:Y:S02]  /*56d0*/  USHF.R.U32.HI UR4, URZ, 0x2, UR43 ;  /* 0x000000023f047899 */ /* 0x000fe4000801162b */
[----:B------:R-:W-:Y:S02]  /*56e0*/  UISETP.GT.U32.AND UP0, UPT, UR43, 0x3, UPT ;  /* 0x000000032b00788c */ /* 0x000fe4000bf04070 */
[----:B------:R-:W-:Y:S02]  /*56f0*/  ULOP3.LUT UR4, UR4, 0x1, URZ, 0xc0, !UPT ;  /* 0x0000000104047892 */ /* 0x000fe4000f8ec03f */
[----:B------:R-:W-:-:S02]  /*5700*/  UISETP.LT.U32.AND UP0, UPT, UR49, 0x4, UP0 ;  /* 0x000000043100788c */ /* 0x000fc40008701070 */
[----:B------:R-:W-:Y:S02]  /*5710*/  UISETP.NE.U32.AND UP1, UPT, UR4, 0x1, UPT ;  /* 0x000000010400788c */ /* 0x000fe4000bf25070 */
[----:B------:R-:W-:Y:S02]  /*5720*/  USEL UR5, URZ, 0x1, !UP0 ;  /* 0x000000013f057887 */ /* 0x000fe4000c000000 */
[----:B------:R-:W-:Y:S02]  /*5730*/  UISETP.GT.U32.AND UP1, UPT, UR49, 0x3, !UP1 ;  /* 0x000000033100788c */ /* 0x000fe4000cf24070 */
[----:B------:R-:W-:Y:S02]  /*5740*/  ULOP3.LUT UR43, UR43, 0x3, URZ, 0xc0, !UPT ;  /* 0x000000032b2b7892 */ /* 0x000fe4000f8ec03f */
[----:B------:R-:W-:-:S04]  /*5750*/  USEL UR4, URZ, 0x1, !UP1 ;  /* 0x000000013f047887 */ /* 0x000fc8000c800000 */
[----:B------:R-:W-:Y:S01]  /*5760*/  ULOP3.LUT UR46, UR4, UR46, UR5, 0x96, !UPT ;  /* 0x0000002e042e7292 */ /* 0x000fe2000f8e9605 */
[----:B------:R-:W-:Y:S11]  /*5770*/  @P0 BRA `(.L_x_101) ;  /* 0xffffffc000580947 */ /* 0x000ff6000383ffff */
[----:B------:R-:W-:Y:S05]  /*5780*/  EXIT ;  /* 0x000000000000794d */ /* 0x000fea0003800000 */
.L_x_16:
[----:B------:R-:W-:-:S08]  /*5790*/  ISETP.NE.AND P0, PT, RZ, UR6, PT ;  /* 0x00000006ff007c0c */ /* 0x000fd0000bf05270 */
[----:B------:R-:W0:-:S00]  /*57a0*/  USETMAXREG.DEALLOC.CTAPOOL 0x28 ;  /* 0x00000028000079c8 */ /* 0x000e0000080e0500 */
[----:B------:R-:W-:Y:S05]  /*57b0*/  @P0 EXIT ;  /* 0x000000000000094d */ /* 0x000fea0003800000 */
[----:B0-----:R-:W-:Y:S01]  /*57c0*/  LOP3.LUT P0, RZ, R0, 0xff, RZ, 0xc0, !PT ;  /* 0x000000ff00ff7812 */ /* 0x001fe2000780c0ff */
[----:B------:R-:W-:Y:S02]  /*57d0*/  IMAD.MOV.U32 R0, RZ, RZ, 0x1 ;  /* 0x00000001ff007424 */ /* 0x000fe400078e00ff */
[----:B------:R-:W-:-:S10]  /*57e0*/  IMAD.MOV.U32 R8, RZ, RZ, RZ ;  /* 0x000000ffff087224 */ /* 0x000fd400078e00ff */
[----:B------:R-:W-:Y:S05]  /*57f0*/  @!P0 BRA `(.L_x_102) ;  /* 0x0000000c00b88947 */ /* 0x000fea0003800000 */
[----:B------:R-:W0:Y:S01]  /*5800*/  S2R R9, SR_CgaCtaId ;  /* 0x0000000000097919 */ /* 0x000e220000008800 */
[----:B------:R-:W-:Y:S01]  /*5810*/  LOP3.LUT P0, RZ, R3, 0x1f, RZ, 0xc0, !PT ;  /* 0x0000001f03ff7812 */ /* 0x000fe2000780c0ff */
[----:B------:R-:W-:Y:S01]  /*5820*/  ULDC UR21, c[0x0][0x658] ;  /* 0x0001960000157ab9 */ /* 0x000fe20000000800 */
[----:B------:R-:W-:Y:S01]  /*5830*/  UMOV UR4, 0xffffffff ;  /* 0xffffffff00047882 */ /* 0x000fe20000000000 */
[----:B------:R-:W-:Y:S01]  /*5840*/  BSSY B0, `(.L_x_102) ;  /* 0x00000e9000007945 */ /* 0x000fe20003800000 */
[----:B------:R-:W-:Y:S01]  /*5850*/  USHF.L.U32 UR4, UR4, UR21, URZ ;  /* 0x0000001504047299 */ /* 0x000fe2000800063f */
[C---:B------:R-:W-:Y:S01]  /*5860*/  ISETP.NE.AND P3, PT, R4.reuse, RZ, PT ;  /* 0x000000ff0400720c */ /* 0x040fe20003f65270 */
[----:B------:R-:W-:Y:S01]  /*5870*/  IMAD.MOV.U32 R10, RZ, RZ, 0x1 ;  /* 0x00000001ff0a7424 */ /* 0x000fe200078e00ff */
[----:B------:R-:W-:Y:S01]  /*5880*/  ISETP.NE.OR P0, PT, R4, RZ, !P0 ;  /* 0x000000ff0400720c */ /* 0x000fe20004705670 */
[----:B------:R-:W-:Y:S01]  /*5890*/  IMAD.MOV.U32 R0, RZ, RZ, 0x1 ;  /* 0x00000001ff007424 */ /* 0x000fe200078e00ff */
[----:B------:R-:W-:Y:S01]  /*58a0*/  ULDC UR13, c[0x0][0x600] ;  /* 0x00018000000d7ab9 */ /* 0x000fe20000000800 */
[----:B------:R-:W-:Y:S01]  /*58b0*/  IMAD.MOV.U32 R8, RZ, RZ, RZ ;  /* 0x000000ffff087224 */ /* 0x000fe200078e00ff */
[----:B------:R-:W-:Y:S01]  /*58c0*/  UMOV UR5, 0x1 ;  /* 0x0000000100057882 */ /* 0x000fe20000000000 */
[----:B------:R-:W-:-:S02]  /*58d0*/  UIADD3 UR29, UR38, 0x1, URZ ;  /* 0x00000001261d7890 */ /* 0x000fc4000fffe03f */
[----:B------:R-:W-:Y:S02]  /*58e0*/  ULOP3.LUT UR30, UR39, 0x2, URZ, 0xfc, !UPT ;  /* 0x00000002271e7892 */ /* 0x000fe4000f8efc3f */
[----:B------:R-:W-:Y:S02]  /*58f0*/  UIADD3 UR13, UR13, -0x1, URZ ;  /* 0xffffffff0d0d7890 */ /* 0x000fe4000fffe03f */
[----:B------:R-:W-:Y:S02]  /*5900*/  USHF.L.U32 UR21, UR5, UR21, URZ ;  /* 0x0000001505157299 */ /* 0x000fe4000800063f */
[----:B------:R-:W-:Y:S01]  /*5910*/  ULOP3.LUT UR22, URZ, UR4, URZ, 0x33, !UPT ;  /* 0x000000043f167292 */ /* 0x000fe2000f8e333f */
[----:B------:R-:W-:Y:S01]  /*5920*/  ULDC.64 UR14, c[0x0][0x198] ;  /* 0x00006600000e7ab9 */ /* 0x000fe20000000a00 */
[C---:B0-----:R-:W-:Y:S02]  /*5930*/  IMAD.SHL.U32 R11, R9.reuse, 0x20, RZ ;  /* 0x00000020090b7824 */ /* 0x041fe400078e00ff */
[----:B------:R-:W-:-:S03]  /*5940*/  IMAD.SHL.U32 R9, R9, 0x400, RZ ;  /* 0x0000040009097824 */ /* 0x000fc600078e00ff */
[----:B------:R-:W-:Y:S02]  /*5950*/  LOP3.LUT R11, R11, 0x20, RZ, 0xc0, !PT ;  /* 0x000000200b0b7812 */ /* 0x000fe400078ec0ff */
[----:B------:R-:W-:-:S07]  /*5960*/  LOP3.LUT R9, R9, 0x400, RZ, 0xc0, !PT ;  /* 0x0000040009097812 */ /* 0x000fce00078ec0ff */
.L_x_114:
[----:B------:R-:W-:-:S03]  /*5970*/  UMOV UR4, 0xffffffff ;  /* 0xffffffff00047882 */ /* 0x000fc60000000000 */
[----:B------:R-:W-:Y:S05]  /*5980*/  BRA.DIV UR4, `(.L_x_103) ;  /* 0x00000012046c7947 */ /* 0x000fea000b800000 */
[----:B------:R-:W-:-:S13]  /*5990*/  ELECT P6, URZ, PT ;  /* 0x00000000003f782f */ /* 0x000fda00038c0000 */
.L_x_127:
[----:B------:R-:W0:Y:S01]  /*59a0*/  LDC R3, c[0x0][0x28c] ;  /* 0x0000a300ff037b82 */ /* 0x000e220000000800 */
[----:B------:R-:W-:Y:S01]  /*59b0*/  BSSY B1, `(.L_x_104) ;  /* 0x000005c000017945 */ /* 0x000fe20003800000 */
[----:B0-----:R-:W-:-:S13]  /*59c0*/  ISETP.LT.OR P6, PT, R3, 0x1, !P6 ;  /* 0x000000010300780c */ /* 0x001fda00077c1670 */
[----:B------:R-:W-:Y:S05]  /*59d0*/  @P6 BRA `(.L_x_105) ;  /* 0x0000000400646947 */ /* 0x000fea0003800000 */
[----:B------:R-:W-:Y:S02]  /*59e0*/  IMAD R6, R2, 0x40, R11 ;  /* 0x0000004002067824 */ /* 0x000fe400078e020b */
[----:B------:R-:W-:Y:S02]  /*59f0*/  IMAD.SHL.U32 R18, R18, 0x40, RZ ;  /* 0x0000004012127824 */ /* 0x000fe400078e00ff */
[----:B------:R-:W-:Y:S02]  /*5a00*/  IMAD.MOV.U32 R13, RZ, RZ, RZ ;  /* 0x000000ffff0d7224 */ /* 0x000fe400078e00ff */
[----:B------:R-:W-:Y:S02]  /*5a10*/  IMAD.U32 R14, RZ, RZ, UR29 ;  /* 0x0000001dff0e7e24 */ /* 0x000fe4000f8e00ff */
[----:B------:R-:W-:Y:S02]  /*5a20*/  IMAD.MOV.U32 R2, RZ, RZ, R0 ;  /* 0x000000ffff027224 */ /* 0x000fe400078e0000 */
[----:B------:R-:W-:-:S07]  /*5a30*/  IMAD.MOV.U32 R4, RZ, RZ, R8 ;  /* 0x000000ffff047224 */ /* 0x000fce00078e0008 */
.L_x_109:
[----:B------:R-:W0:Y:S01]  /*5a40*/  S2R R12, SR_CgaCtaId ;  /* 0x00000000000c7919 */ /* 0x000e220000008800 */
[----:B------:R-:W-:Y:S01]  /*5a50*/  MOV R3, 0x400 ;  /* 0x0000040000037802 */ /* 0x000fe20000000f00 */
[----:B------:R-:W1:Y:S03]  /*5a60*/  @!P3 LDC R5, c[0x0][0x500] ;  /* 0x00014000ff05bb82 */ /* 0x000e660000000800 */
[----:B0-----:R-:W-:Y:S02]  /*5a70*/  LEA R7, R12, R3, 0x18 ;  /* 0x000000030c077211 */ /* 0x001fe400078ec0ff */
[----:B------:R-:W-:-:S03]  /*5a80*/  SHF.L.U32 R3, R2, 0x1f, RZ ;  /* 0x0000001f02037819 */ /* 0x000fc600000006ff */
[----:B------:R-:W-:-:S04]  /*5a90*/  IMAD R12, R4, 0x8, R7 ;  /* 0x00000008040c7824 */ /* 0x000fc800078e0207 */
[----:B------:R-:W0:Y:S02]  /*5aa0*/  SYNCS.PHASECHK.TRANS64.TRYWAIT P1, [R12+URZ+0x20], R3 ;  /* 0x000020030c0075a7 */ /* 0x000e24000802017f */
[----:B01----:R-:W-:Y:S05]  /*5ab0*/  @!P1 BRA `(.L_x_106) ;  /* 0x0000001000409947 */ /* 0x003fea0003800000 */
.L_x_128:
[----:B------:R-:W-:Y:S01]  /*5ac0*/  UPRMT UR4, UR30, 0x9910, URZ ;  /* 0x000099101e047896 */ /* 0x000fe2000800003f */
[----:B------:R1:W-:Y:S03]  /*5ad0*/  @!P3 SYNCS.ARRIVE.TRANS64 RZ, [R12+URZ], R5 ;  /* 0x000000050cffb9a7 */ /* 0x0003e6000800003f */
[----:B------:R-:W-:-:S06]  /*5ae0*/  UISETP.NE.AND UP0, UPT, UR4, 0x2, UPT ;  /* 0x000000020400788c */ /* 0x000fcc000bf05270 */
[----:B------:R-:W-:-:S13]  /*5af0*/  PLOP3.LUT P1, PT, PT, PT, UP0, 0x80, 0x0 ;  /* 0x000000000000781c */ /* 0x000fda0003f2f008 */
[----:B-1----:R-:W-:Y:S05]  /*5b00*/  @P1 BRA `(.L_x_107) ;  /* 0x0000000000041947 */ /* 0x002fea0003800000 */
[----:B------:R-:W-:Y:S01]  /*5b10*/  BPT.TRAP 0x1 ;  /* 0x000000040000795c */ /* 0x000fe20000300000 */
.L_x_107:
[----:B------:R-:W-:Y:S05]  /*5b20*/  @P0 BRA `(.L_x_108) ;  /* 0x0000000000040947 */ /* 0x000fea0003800000 */
[----:B------:R-:W-:Y:S01]  /*5b30*/  BPT.TRAP 0x1 ;  /* 0x000000040000795c */ /* 0x000fe20000300000 */
.L_x_108:
[C---:B------:R-:W-:Y:S01]  /*5b40*/  IMAD R5, R4.reuse, 0x8000, R7 ;  /* 0x0000800004057824 */ /* 0x040fe200078e0207 */
[----:B------:R-:W-:Y:S01]  /*5b50*/  R2UR UR10, R13 ;  /* 0x000000000d0a72ca */ /* 0x000fe200000e0000 */
[----:B0-----:R-:W-:Y:S01]  /*5b60*/  IMAD R3, R4, 0x2000, R9 ;  /* 0x0000200004037824 */ /* 0x001fe200078e0209 */
[----:B------:R-:W-:Y:S01]  /*5b70*/  R2UR UR9, R12 ;  /* 0x000000000c0972ca */ /* 0x000fe200000e0000 */
[----:B------:R-:W-:Y:S01]  /*5b80*/  UIADD3 UR46, UP0, UR14, 0xf0, URZ ;  /* 0x000000f00e2e7890 */ /* 0x000fe2000ff1e03f */
[----:B------:R-:W-:Y:S01]  /*5b90*/  R2UR UR40, R5 ;  /* 0x00000000052872ca */ /* 0x000fe200000e0000 */
[----:B------:R-:W-:Y:S01]  /*5ba0*/  IMAD R3, R3, 0x4, R7 ;  /* 0x0000000403037824 */ /* 0x000fe200078e0207 */
[----:B------:R-:W-:Y:S01]  /*5bb0*/  R2UR UR11, R18 ;  /* 0x00000000120b72ca */ /* 0x000fe200000e0000 */
[----:B------:R-:W-:Y:S01]  /*5bc0*/  UIADD3.X UR47, URZ, UR15, URZ, UP0, !UPT ;  /* 0x0000000f3f2f7290 */ /* 0x000fe200087fe43f */
[----:B------:R-:W-:Y:S01]  /*5bd0*/  R2UR UR12, R19 ;  /* 0x00000000130c72ca */ /* 0x000fe200000e0000 */
[----:B------:R-:W-:Y:S01]  /*5be0*/  VIADD R14, R14, 0xffffffff ;  /* 0xffffffff0e0e7836 */ /* 0x000fe20000000000 */
[----:B------:R-:W-:Y:S01]  /*5bf0*/  R2UR UR18, R3 ;  /* 0x00000000031272ca */ /* 0x000fe200000e0000 */
[----:B------:R-:W-:Y:S01]  /*5c00*/  UIADD3 UR6, UP1, UR14, 0x1f0, URZ ;  /* 0x000001f00e067890 */ /* 0x000fe2000ff3e03f */
[----:B------:R-:W-:Y:S01]  /*5c10*/  R2UR UR35, R6 ;  /* 0x00000000062372ca */ /* 0x000fe200000e0000 */
[----:B------:R-:W-:Y:S01]  /*5c20*/  UIADD3 UR58, UR10, 0x20, URZ ;  /* 0x000000200a3a7890 */ /* 0x000fe2000fffe03f */
[----:B------:R-:W-:Y:S01]  /*5c30*/  ISETP.GT.AND P2, PT, R14, 0x1, PT ;  /* 0x000000010e00780c */ /* 0x000fe20003f44270 */
[----:B------:R-:W-:Y:S01]  /*5c40*/  UIADD3 UR50, UR10, 0x40, URZ ;  /* 0x000000400a327890 */ /* 0x000fe2000fffe03f */
[----:B------:R-:W-:Y:S01]  /*5c50*/  VIADD R4, R4, 0x1 ;  /* 0x0000000104047836 */ /* 0x000fe20000000000 */
[----:B------:R-:W-:Y:S01]  /*5c60*/  UIADD3 UR8, UR40, 0x180, URZ ;  /* 0x0000018028087890 */ /* 0x000fe2000fffe03f */
[----:B------:R-:W-:Y:S01]  /*5c70*/  VIADD R13, R13, 0x80 ;  /* 0x000000800d0d7836 */ /* 0x000fe20000000000 */
[----:B------:R-:W-:-:S02]  /*5c80*/  UIADD3 UR56, UR40, 0x2180, URZ ;  /* 0x0000218028387890 */ /* 0x000fc4000fffe03f */
[----:B------:R-:W-:Y:S01]  /*5c90*/  UIADD3 UR48, UR40, 0x4180, URZ ;  /* 0x0000418028307890 */ /* 0x000fe2000fffe03f */
[----:B------:R-:W-:Y:S01]  /*5ca0*/  ISETP.NE.AND P1, PT, R4, 0x4, PT ;  /* 0x000000040400780c */ /* 0x000fe20003f25270 */
[----:B------:R-:W-:Y:S02]  /*5cb0*/  UIADD3 UR42, UR10, 0x60, URZ ;  /* 0x000000600a2a7890 */ /* 0x000fe4000fffe03f */
[----:B------:R-:W-:Y:S01]  /*5cc0*/  UIADD3 UR40, UR40, 0x6180, URZ ;  /* 0x0000618028287890 */ /* 0x000fe2000fffe03f */
[----:B------:R-:W-:Y:S01]  /*5cd0*/  SEL R3, RZ, 0x1, P1 ;  /* 0x00000001ff037807 */ /* 0x000fe20000800000 */
[----:B------:R-:W-:Y:S01]  /*5ce0*/  UMOV UR4, 0x0 ;  /* 0x0000000000047882 */ /* 0x000fe20000000000 */
[----:B------:R-:W-:Y:S01]  /*5cf0*/  UMOV UR5, 0x10000000 ;  /* 0x1000000000057882 */ /* 0x000fe20000000000 */
[----:B------:R-:W-:Y:S01]  /*5d00*/  UIADD3.X UR7, URZ, UR15, URZ, UP1, !UPT ;  /* 0x0000000f3f077290 */ /* 0x000fe20008ffe43f */
[----:B------:R0:W-:Y:S01]  /*5d10*/  UTMALDG.3D [UR8], [UR46], desc[UR4] ;  /* 0x000004082e0075b4 */ /* 0x0001e20008011000 */
[----:B------:R-:W-:Y:S01]  /*5d20*/  UIADD3 UR32, UR18, 0x20180, URZ ;  /* 0x0002018012207890 */ /* 0x000fe2000fffe03f */
[----:B------:R-:W-:Y:S01]  /*5d30*/  LOP3.LUT R2, R2, R3, RZ, 0x3c, !PT ;  /* 0x0000000302027212 */ /* 0x000fe200078e3cff */
[----:B------:R-:W-:Y:S01]  /*5d40*/  UIADD3 UR24, UR18, 0x22180, URZ ;  /* 0x0002218012187890 */ /* 0x000fe2000fffe03f */
[----:B------:R-:W-:Y:S01]  /*5d50*/  SEL R4, R4, RZ, P1 ;  /* 0x000000ff04047207 */ /* 0x000fe20000800000 */
[----:B------:R-:W-:Y:S01]  /*5d60*/  UIADD3 UR16, UR18, 0x24180, URZ ;  /* 0x0002418012107890 */ /* 0x000fe2000fffe03f */
[----:B------:R-:W-:Y:S01]  /*5d70*/  UMOV UR57, UR9 ;  /* 0x0000000900397c82 */ /* 0x000fe20008000000 */
        /* <DEDUP_REMOVED lines=8> */
[----:B------:R1:W-:Y:S01]  /*5e00*/  UTMALDG.3D [UR56], [UR46], desc[UR4] ;  /* 0x000004382e0075b4 */ /* 0x0003e20008011000 */
[----:B------:R-:W-:Y:S01]  /*5e10*/  UMOV UR23, 0x30000 ;  /* 0x0003000000177882 */ /* 0x000fe20000000000 */
[----:B------:R-:W-:Y:S01]  /*5e20*/  UMOV UR33, UR9 ;  /* 0x0000000900217c82 */ /* 0x000fe20008000000 */
[----:B------:R-:W-:Y:S01]  /*5e30*/  UMOV UR34, UR10 ;  /* 0x0000000a00227c82 */ /* 0x000fe20008000000 */
[----:B------:R-:W-:Y:S01]  /*5e40*/  UMOV UR36, UR12 ;  /* 0x0000000c00247c82 */ /* 0x000fe20008000000 */
[----:B------:R-:W-:Y:S01]  /*5e50*/  UMOV UR25, UR9 ;  /* 0x0000000900197c82 */ /* 0x000fe20008000000 */
[----:B------:R-:W-:Y:S01]  /*5e60*/  UMOV UR27, UR35 ;  /* 0x00000023001b7c82 */ /* 0x000fe20008000000 */
[----:B------:R-:W-:Y:S01]  /*5e70*/  UMOV UR28, UR12 ;  /* 0x0000000c001c7c82 */ /* 0x000fe20008000000 */
[----:B0-----:R-:W-:Y:S01]  /*5e80*/  UIADD3 UR8, UR18, 0x26180, URZ ;  /* 0x0002618012087890 */ /* 0x001fe2000fffe03f */
[----:B------:R1:W-:Y:S01]  /*5e90*/  UTMALDG.3D [UR48], [UR46], desc[UR4] ;  /* 0x000004302e0075b4 */ /* 0x0003e20008011000 */
        /* <DEDUP_REMOVED lines=8> */
[----:B------:R1:W-:Y:S01]  /*5f20*/  UTMALDG.3D.MULTICAST [UR32], [UR6], UR23, desc[UR4] ;  /* 0x00000420060073b4 */ /* 0x0003e20008011817 */
[----:B------:R1:W-:Y:S01]  /*5f30*/  UTMALDG.3D.MULTICAST [UR24], [UR6], UR23, desc[UR4] ;  /* 0x00000418060073b4 */ /* 0x0003e20008011817 */
[----:B------:R1:W-:Y:S01]  /*5f40*/  UTMALDG.3D.MULTICAST [UR16], [UR6], UR23, desc[UR4] ;  /* 0x00000410060073b4 */ /* 0x0003e20008011817 */
[----:B------:R1:W-:Y:S02]  /*5f50*/  UTMALDG.3D.MULTICAST [UR8], [UR6], UR23, desc[UR4] ;  /* 0x00000408060073b4 */ /* 0x0003e40008011817 */
[----:B-1----:R-:W-:Y:S05]  /*5f60*/  @P2 BRA `(.L_x_109) ;  /* 0xfffffff800b42947 */ /* 0x002fea000383ffff */
.L_x_105:
[----:B------:R-:W-:Y:S05]  /*5f70*/  BSYNC B1 ;  /* 0x0000000000017941 */ /* 0x000fea0003800000 */
.L_x_104:
[----:B------:R-:W-:Y:S01]  /*5f80*/  LOP3.LUT P4, RZ, R10, 0xff, RZ, 0xc0, !PT ;  /* 0x000000ff0aff7812 */ /* 0x000fe2000788c0ff */
[----:B------:R-:W-:Y:S01]  /*5f90*/  VIADD R8, R8, UR38 ;  /* 0x0000002608087c36 */ /* 0x000fe20008000000 */
[----:B------:R-:W-:Y:S01]  /*5fa0*/  ULDC.64 UR4, c[0x0][0x650] ;  /* 0x0001940000047ab9 */ /* 0x000fe20000000a00 */
[----:B------:R-:W-:Y:S01]  /*5fb0*/  BSSY B1, `(.L_x_110) ;  /* 0x000006f000017945 */ /* 0x000fe20003800000 */
[----:B------:R-:W-:Y:S01]  /*5fc0*/  IMAD.MOV.U32 R18, RZ, RZ, -0x1 ;  /* 0xffffffffff127424 */ /* 0x000fe200078e00ff */
[----:B------:R-:W-:Y:S01]  /*5fd0*/  PRMT R10, RZ, 0x7610, R10 ;  /* 0x00007610ff0a7816 */ /* 0x000fe2000000000a */
[----:B------:R-:W-:Y:S01]  /*5fe0*/  IMAD.MOV.U32 R19, RZ, RZ, -0x1 ;  /* 0xffffffffff137424 */ /* 0x000fe200078e00ff */
[C---:B------:R-:W-:Y:S02]  /*5ff0*/  ISETP.GT.U32.AND P1, PT, R8.reuse, 0x3, PT ;  /* 0x000000030800780c */ /* 0x040fe40003f24070 */
[----:B------:R-:W-:Y:S02]  /*6000*/  SHF.R.U32.HI R2, RZ, 0x2, R8 ;  /* 0x00000002ff027819 */ /* 0x000fe40000011608 */
[----:B------:R-:W-:-:S02]  /*6010*/  LOP3.LUT R8, R8, 0x3, RZ, 0xc0, !PT ;  /* 0x0000000308087812 */ /* 0x000fc400078ec0ff */
[----:B------:R-:W0:Y:S01]  /*6020*/  @P4 S2R R4, SR_CgaCtaId ;  /* 0x0000000000044919 */ /* 0x000e220000008800 */
[----:B------:R-:W-:Y:S02]  /*6030*/  @P4 MOV R3, 0x400 ;  /* 0x0000040000034802 */ /* 0x000fe40000000f00 */
[----:B------:R-:W-:-:S04]  /*6040*/  LOP3.LUT R2, R2, 0x1, RZ, 0xc0, !PT ;  /* 0x0000000102027812 */ /* 0x000fc800078ec0ff */
[----:B------:R-:W-:Y:S02]  /*6050*/  ISETP.NE.U32.AND P2, PT, R2, 0x1, PT ;  /* 0x000000010200780c */ /* 0x000fe40003f45070 */
[----:B0-----:R-:W-:Y:S01]  /*6060*/  @P4 LEA R3, R4, R3, 0x18 ;  /* 0x0000000304034211 */ /* 0x001fe200078ec0ff */
[----:B------:R-:W-:-:S03]  /*6070*/  IMAD.U32 R4, RZ, RZ, UR38 ;  /* 0x00000026ff047e24 */ /* 0x000fc6000f8e00ff */
[----:B------:R0:W-:Y:S01]  /*6080*/  @P4 SYNCS.ARRIVE.TRANS64.A1T0 RZ, [R3+URZ+0x78], RZ ;  /* 0x000078ff03ff49a7 */ /* 0x0001e2000810003f */
[----:B------:R-:W-:Y:S02]  /*6090*/  IADD3 R16, P4, R16, UR54, RZ ;  /* 0x0000003610107c10 */ /* 0x000fe4000ff9e0ff */
[----:B------:R-:W-:Y:S02]  /*60a0*/  ISETP.LT.U32.AND P1, PT, R4, 0x4, P1 ;  /* 0x000000040400780c */ /* 0x000fe40000f21070 */
[----:B------:R-:W-:Y:S02]  /*60b0*/  IADD3.X R17, R17, UR37, RZ, P4, !PT ;  /* 0x0000002511117c10 */ /* 0x000fe4000a7fe4ff */
[----:B------:R-:W-:Y:S02]  /*60c0*/  ISETP.GE.U32.AND P4, PT, R16, UR4, PT ;  /* 0x0000000410007c0c */ /* 0x000fe4000bf86070 */
[----:B0-----:R-:W-:Y:S02]  /*60d0*/  SEL R3, RZ, 0x1, !P1 ;  /* 0x00000001ff037807 */ /* 0x001fe40004800000 */
[----:B------:R-:W-:-:S02]  /*60e0*/  ISETP.GE.U32.AND.EX P1, PT, R17, UR5, PT, P4 ;  /* 0x0000000511007c0c */ /* 0x000fc4000bf26140 */
[----:B------:R-:W-:-:S04]  /*60f0*/  ISETP.GT.U32.AND P2, PT, R4, 0x3, !P2 ;  /* 0x000000030400780c */ /* 0x000fc80005744070 */
[----:B------:R-:W-:-:S04]  /*6100*/  SEL R2, RZ, 0x1, !P2 ;  /* 0x00000001ff027807 */ /* 0x000fc80005000000 */
[--C-:B------:R-:W-:Y:S01]  /*6110*/  LOP3.LUT R0, R2, R0, R3.reuse, 0x96, !PT ;  /* 0x0000000002007212 */ /* 0x100fe200078e9603 */
[----:B------:R-:W-:Y:S01]  /*6120*/  IMAD.MOV.U32 R2, RZ, RZ, -0x1 ;  /* 0xffffffffff027424 */ /* 0x000fe200078e00ff */
[----:B------:R-:W-:Y:S01]  /*6130*/  PRMT R3, RZ, 0x7610, R3 ;  /* 0x00007610ff037816 */ /* 0x000fe20000000003 */
[----:B------:R-:W-:Y:S06]  /*6140*/  @P1 BRA `(.L_x_111) ;  /* 0x0000000400541947 */ /* 0x000fec0003800000 */
[----:B------:R-:W0:Y:S01]  /*6150*/  S2UR UR4, SR_CTAID.X ;  /* 0x00000000000479c3 */ /* 0x000e220000002500 */
[----:B------:R-:W-:Y:S01]  /*6160*/  ULDC.64 UR6, c[0x0][0x628] ;  /* 0x00018a0000067ab9 */ /* 0x000fe20000000a00 */
[----:B------:R-:W-:Y:S01]  /*6170*/  ULDC UR5, c[0x0][0x150] ;  /* 0x0000540000057ab9 */ /* 0x000fe20000000800 */
[----:B------:R-:W-:Y:S01]  /*6180*/  ISETP.NE.U32.AND P1, PT, RZ, UR6, PT ;  /* 0x00000006ff007c0c */ /* 0x000fe2000bf25070 */
[----:B------:R-:W-:Y:S01]  /*6190*/  ULDC UR8, c[0x0][0x630] ;  /* 0x00018c0000087ab9 */ /* 0x000fe20000000800 */
[----:B------:R-:W-:Y:S01]  /*61a0*/  ULDC UR10, c[0x0][0x154] ;  /* 0x00005500000a7ab9 */ /* 0x000fe20000000800 */
[----:B------:R-:W-:Y:S01]  /*61b0*/  IMAD.MOV.U32 R2, RZ, RZ, R16 ;  /* 0x000000ffff027224 */ /* 0x000fe200078e0010 */
[----:B------:R-:W-:Y:S01]  /*61c0*/  ISETP.NE.AND.EX P1, PT, RZ, UR7, PT, P1 ;  /* 0x00000007ff007c0c */ /* 0x000fe2000bf25310 */
[----:B------:R-:W1:Y:S01]  /*61d0*/  S2UR UR9, SR_CTAID.Y ;  /* 0x00000000000979c3 */ /* 0x000e620000002600 */
[----:B0-----:R-:W-:-:S05]  /*61e0*/  I2FP.F32.U32 R3, UR4 ;  /* 0x0000000400037c45 */ /* 0x001fca0008201000 */
[----:B------:R-:W-:Y:S01]  /*61f0*/  FMUL R12, R3, UR5 ;  /* 0x00000005030c7c20 */ /* 0x000fe20008400000 */
[----:B------:R-:W-:-:S05]  /*6200*/  IMAD.MOV.U32 R3, RZ, RZ, R17 ;  /* 0x000000ffff037224 */ /* 0x000fca00078e0011 */
[----:B------:R-:W-:Y:S05]  /*6210*/  @!P1 BRA `(.L_x_112) ;  /* 0x0000000000289947 */ /* 0x000fea0003800000 */
[----:B------:R-:W-:Y:S02]  /*6220*/  ULDC UR5, c[0x0][0x634] ;  /* 0x00018d0000057ab9 */ /* 0x000fe40000000800 */
[----:B------:R-:W-:-:S05]  /*6230*/  IADD3 R7, P1, R16, UR5, RZ ;  /* 0x0000000510077c10 */ /* 0x000fca000ff3e0ff */
[----:B------:R-:W-:-:S04]  /*6240*/  IMAD.X R13, RZ, RZ, R17, P1 ;  /* 0x000000ffff0d7224 */ /* 0x000fc800008e0611 */
[----:B------:R-:W-:-:S04]  /*6250*/  IMAD.WIDE.U32 R4, R13, UR6, RZ ;  /* 0x000000060d047c25 */ /* 0x000fc8000f8e00ff */
[----:B------:R-:W-:-:S04]  /*6260*/  IMAD.WIDE.U32 R4, P1, R7, UR7, R4 ;  /* 0x0000000707047c25 */ /* 0x000fc8000f820004 */
[----:B------:R-:W-:-:S04]  /*6270*/  IMAD.WIDE.U32 R6, R7, UR6, RZ ;  /* 0x0000000607067c25 */ /* 0x000fc8000f8e00ff */
[----:B------:R-:W-:Y:S01]  /*6280*/  IMAD.X R3, RZ, RZ, RZ, P1 ;  /* 0x000000ffff037224 */ /* 0x000fe200008e06ff */
[----:B------:R-:W-:Y:S01]  /*6290*/  IADD3 RZ, P1, R7, R4, RZ ;  /* 0x0000000407ff7210 */ /* 0x000fe20007f3e0ff */
[----:B------:R-:W-:-:S04]  /*62a0*/  IMAD.MOV.U32 R2, RZ, RZ, R5 ;  /* 0x000000ffff027224 */ /* 0x000fc800078e0005 */
[----:B------:R-:W-:-:S08]  /*62b0*/  IMAD.WIDE.U32.X R2, R13, UR7, R2, P1 ;  /* 0x000000070d027c25 */ /* 0x000fd000088e0402 */
.L_x_112:
[--C-:B------:R-:W-:Y:S01]  /*62c0*/  SHF.R.U64 R19, R2, UR8, R3.reuse ;  /* 0x0000000802137c19 */ /* 0x100fe20008001203 */
[----:B------:R-:W0:Y:S01]  /*62d0*/  F2I.U32.TRUNC.NTZ R12, R12 ;  /* 0x0000000c000c7305 */ /* 0x000e22000020f000 */
[----:B------:R-:W-:Y:S01]  /*62e0*/  SHF.R.U32.HI R2, RZ, UR8, R3 ;  /* 0x00000008ff027c19 */ /* 0x000fe20008011603 */
[----:B------:R-:W-:Y:S01]  /*62f0*/  ULDC.64 UR6, c[0x0][0x620] ;  /* 0x0001880000067ab9 */ /* 0x000fe20000000a00 */
[----:B------:R-:W-:Y:S01]  /*6300*/  IADD3 R5, P1, RZ, -R19, RZ ;  /* 0x80000013ff057210 */ /* 0x000fe20007f3e0ff */
[----:B------:R-:W-:Y:S01]  /*6310*/  ULDC UR8, c[0x0][0x658] ;  /* 0x0001960000087ab9 */ /* 0x000fe20000000800 */
[----:B-1----:R-:W-:Y:S01]  /*6320*/  I2FP.F32.U32 R4, UR9 ;  /* 0x0000000900047c45 */ /* 0x002fe20008201000 */
[----:B------:R-:W-:Y:S02]  /*6330*/  ULDC UR12, c[0x0][0x648] ;  /* 0x00019200000c7ab9 */ /* 0x000fe40000000800 */
[----:B------:R-:W-:Y:S02]  /*6340*/  IMAD.X R2, RZ, RZ, ~R2, P1 ;  /* 0x000000ffff027224 */ /* 0x000fe400008e0e02 */
[----:B------:R-:W-:Y:S01]  /*6350*/  FMUL R6, R4, UR10 ;  /* 0x0000000a04067c20 */ /* 0x000fe20008400000 */
[----:B------:R-:W-:Y:S01]  /*6360*/  ULDC.64 UR10, c[0x0][0x640] ;  /* 0x00019000000a7ab9 */ /* 0x000fe20000000a00 */
[----:B------:R-:W-:Y:S01]  /*6370*/  IMAD R4, R2, UR6, RZ ;  /* 0x0000000602047c24 */ /* 0x000fe2000f8e02ff */
[----:B------:R-:W-:Y:S01]  /*6380*/  ISETP.NE.U32.AND P1, PT, RZ, UR10, PT ;  /* 0x0000000aff007c0c */ /* 0x000fe2000bf25070 */
[C---:B------:R-:W-:Y:S01]  /*6390*/  IMAD.WIDE.U32 R2, R5.reuse, UR6, R16 ;  /* 0x0000000605027c25 */ /* 0x040fe2000f8e0010 */
[----:B0-----:R-:W-:Y:S01]  /*63a0*/  R2UR UR5, R12 ;  /* 0x000000000c0572ca */ /* 0x001fe200000e0000 */
[----:B------:R-:W0:Y:S01]  /*63b0*/  F2I.U32.TRUNC.NTZ R6, R6 ;  /* 0x0000000600067305 */ /* 0x000e22000020f000 */
[----:B------:R-:W1:Y:S01]  /*63c0*/  LDC R12, c[0x0][0x610] ;  /* 0x00018400ff0c7b82 */ /* 0x000e620000000800 */
[----:B------:R-:W-:Y:S01]  /*63d0*/  IMAD R5, R5, UR7, R4 ;  /* 0x0000000705057c24 */ /* 0x000fe2000f8e0204 */
[----:B------:R-:W-:Y:S01]  /*63e0*/  ULDC UR6, c[0x0][0x618] ;  /* 0x0001860000067ab9 */ /* 0x000fe20000000800 */
[----:B------:R-:W-:-:S02]  /*63f0*/  ISETP.NE.AND.EX P1, PT, RZ, UR11, PT, P1 ;  /* 0x0000000bff007c0c */ /* 0x000fc4000bf25310 */
[----:B------:R-:W-:-:S05]  /*6400*/  IMAD.IADD R3, R3, 0x1, R5 ;  /* 0x0000000103037824 */ /* 0x000fca00078e0205 */
[--C-:B------:R-:W-:Y:S02]  /*6410*/  SHF.R.U64 R14, R2, UR6, R3.reuse ;  /* 0x00000006020e7c19 */ /* 0x100fe40008001203 */
[----:B------:R-:W-:Y:S01]  /*6420*/  SHF.R.U32.HI R3, RZ, UR6, R3 ;  /* 0x00000006ff037c19 */ /* 0x000fe20008011603 */
[----:B------:R-:W-:Y:S01]  /*6430*/  ULDC UR6, c[0x0][0x608] ;  /* 0x0001820000067ab9 */ /* 0x000fe20000000800 */
[----:B0-----:R-:W-:Y:S02]  /*6440*/  R2UR UR7, R6 ;  /* 0x00000000060772ca */ /* 0x001fe400000e0000 */
[--C-:B------:R-:W-:Y:S02]  /*6450*/  SHF.R.U64 R15, R14, UR6, R3.reuse ;  /* 0x000000060e0f7c19 */ /* 0x100fe40008001203 */
[----:B------:R-:W-:Y:S01]  /*6460*/  SHF.R.U32.HI R2, RZ, UR6, R3 ;  /* 0x00000006ff027c19 */ /* 0x000fe20008011603 */
[----:B------:R-:W-:-:S03]  /*6470*/  UIADD3 UR6, -UR5, URZ, URZ ;  /* 0x0000003f05067290 */ /* 0x000fc6000fffe13f */
[--C-:B------:R-:W-:Y:S01]  /*6480*/  SHF.R.U64 R21, R15, UR8, R2.reuse ;  /* 0x000000080f157c19 */ /* 0x100fe20008001202 */
[----:B------:R-:W-:Y:S01]  /*6490*/  ULDC UR5, c[0x0][0x144] ;  /* 0x0000510000057ab9 */ /* 0x000fe20000000800 */
[----:B------:R-:W-:-:S03]  /*64a0*/  SHF.R.U32.HI R3, RZ, UR8, R2 ;  /* 0x00000008ff037c19 */ /* 0x000fc60008011602 */
[----:B------:R-:W-:Y:S01]  /*64b0*/  IMAD.MOV.U32 R2, RZ, RZ, R21 ;  /* 0x000000ffff027224 */ /* 0x000fe200078e0015 */
[----:B------:R-:W-:Y:S06]  /*64c0*/  @!P1 BRA `(.L_x_113) ;  /* 0x0000000000289947 */ /* 0x000fec0003800000 */
        /* <DEDUP_REMOVED lines=10> */
.L_x_113:
[----:B------:R-:W-:Y:S01]  /*6570*/  UISETP.NE.AND UP0, UPT, UR45, URZ, UPT ;  /* 0x0000003f2d00728c */ /* 0x000fe2000bf05270 */
[----:B------:R-:W-:Y:S01]  /*6580*/  SHF.R.U64 R3, R2, UR12, R3 ;  /* 0x0000000c02037c19 */ /* 0x000fe20008001203 */
[----:B------:R-:W-:Y:S01]  /*6590*/  UIADD3 UR7, -UR7, URZ, URZ ;  /* 0x0000003f07077290 */ /* 0x000fe2000fffe13f */
[----:B------:R-:W-:Y:S01]  /*65a0*/  LOP3.LUT R2, R15, UR22, RZ, 0xc0, !PT ;  /* 0x000000160f027c12 */ /* 0x000fe2000f8ec0ff */
[----:B------:R-:W-:Y:S01]  /*65b0*/  UIMAD UR4, UR5, UR6, UR4 ;  /* 0x00000006050472a4 */ /* 0x000fe2000f8e0204 */
[----:B------:R-:W-:Y:S01]  /*65c0*/  LOP3.LUT R5, R14, UR13, RZ, 0xc0, !PT ;  /* 0x0000000d0e057c12 */ /* 0x000fe2000f8ec0ff */
[----:B------:R-:W-:Y:S01]  /*65d0*/  IMAD.MOV R4, RZ, RZ, -R3 ;  /* 0x000000ffff047224 */ /* 0x000fe200078e0a03 */
[----:B------:R-:W-:Y:S01]  /*65e0*/  ULDC UR5, c[0x0][0x148] ;  /* 0x0000520000057ab9 */ /* 0x000fe20000000800 */
[----:B------:R-:W-:Y:S01]  /*65f0*/  IMAD R3, R3, UR21, R2 ;  /* 0x0000001503037c24 */ /* 0x000fe2000f8e0202 */
[----:B------:R-:W-:Y:S02]  /*6600*/  PLOP3.LUT P1, PT, PT, PT, UP0, 0x80, 0x0 ;  /* 0x000000000000781c */ /* 0x000fe40003f2f008 */
[----:B------:R-:W-:-:S03]  /*6610*/  @UP0 UIMAD UR4, UR5, UR7, UR9 ;  /* 0x00000007050402a4 */ /* 0x000fc6000f8e0209 */
[----:B------:R-:W-:Y:S02]  /*6620*/  ULDC UR5, c[0x0][0x638] ;  /* 0x00018e0000057ab9 */ /* 0x000fe40000000800 */
[----:B------:R-:W-:Y:S02]  /*6630*/  IMAD R2, R4, UR5, R21 ;  /* 0x0000000504027c24 */ /* 0x000fe4000f8e0215 */
[----:B-1----:R-:W-:Y:S01]  /*6640*/  IMAD R12, R3, R12, UR4 ;  /* 0x00000004030c7e24 */ /* 0x002fe2000f8e020c */
[----:B------:R-:W-:Y:S01]  /*6650*/  ULDC UR4, c[0x0][0x600] ;  /* 0x0001800000047ab9 */ /* 0x000fe20000000800 */
[----:B------:R-:W-:Y:S02]  /*6660*/  IMAD.MOV.U32 R3, RZ, RZ, 0x1 ;  /* 0x00000001ff037424 */ /* 0x000fe400078e00ff */
[----:B------:R-:W-:-:S05]  /*6670*/  IMAD R5, R2, UR4, R5 ;  /* 0x0000000402057c24 */ /* 0x000fca000f8e0205 */
[----:B------:R-:W-:Y:S02]  /*6680*/  SEL R2, R5, R12, !P1 ;  /* 0x0000000c05027207 */ /* 0x000fe40004800000 */
[----:B------:R-:W-:-:S07]  /*6690*/  SEL R18, R12, R5, !P1 ;  /* 0x000000050c127207 */ /* 0x000fce0004800000 */
.L_x_111:
[----:B------:R-:W-:Y:S05]  /*66a0*/  BSYNC B1 ;  /* 0x0000000000017941 */ /* 0x000fea0003800000 */
.L_x_110:
[----:B------:R-:W-:-:S13]  /*66b0*/  LOP3.LUT P1, RZ, R3, 0xff, RZ, 0xc0, !PT ;  /* 0x000000ff03ff7812 */ /* 0x000fda000782c0ff */
[----:B------:R-:W-:Y:S05]  /*66c0*/  @P1 BRA `(.L_x_114) ;  /* 0xfffffff000a81947 */ /* 0x000fea000383ffff */
[----:B------:R-:W-:Y:S05]  /*66d0*/  BSYNC B0 ;  /* 0x0000000000007941 */ /* 0x000fea0003800000 */
.L_x_102:
[----:B------:R-:W-:-:S03]  /*66e0*/  UMOV UR4, 0xffffffff ;  /* 0xffffffff00047882 */ /* 0x000fc60000000000 */
[----:B------:R-:W-:Y:S05]  /*66f0*/  BRA.DIV UR4, `(.L_x_115) ;  /* 0x0000000604447947 */ /* 0x000fea000b800000 */
[----:B------:R-:W-:-:S13]  /*6700*/  ELECT P6, URZ, PT ;  /* 0x00000000003f782f */ /* 0x000fda00038c0000 */
.L_x_131:
[----:B------:R-:W-:Y:S04]  /*6710*/  BSSY B0, `(.L_x_116) ;  /* 0x000002c000007945 */ /* 0x000fe80003800000 */
[----:B------:R-:W-:Y:S05]  /*6720*/  @!P6 BRA `(.L_x_117) ;  /* 0x0000000000a8e947 */ /* 0x000fea0003800000 */
[----:B------:R-:W-:-:S04]  /*6730*/  ULOP3.LUT UR4, UR39, 0x2, URZ, 0xfc, !UPT ;  /* 0x0000000227047892 */ /* 0x000fc8000f8efc3f */
[----:B------:R-:W-:-:S06]  /*6740*/  UISETP.NE.AND UP0, UPT, UR4, 0x3, UPT ;  /* 0x000000030400788c */ /* 0x000fcc000bf05270 */
[----:B------:R-:W-:-:S13]  /*6750*/  PLOP3.LUT P0, PT, PT, PT, UP0, 0x80, 0x0 ;  /* 0x000000000000781c */ /* 0x000fda0003f0f008 */
[----:B------:R-:W-:Y:S05]  /*6760*/  @!P0 BRA `(.L_x_118) ;  /* 0x0000000000048947 */ /* 0x000fea0003800000 */
[----:B------:R-:W-:Y:S01]  /*6770*/  BPT.TRAP 0x1 ;  /* 0x000000040000795c */ /* 0x000fe20000300000 */
.L_x_118:
[----:B------:R-:W0:Y:S01]  /*6780*/  S2R R3, SR_CgaCtaId ;  /* 0x0000000000037919 */ /* 0x000e220000008800 */
[----:B------:R-:W-:-:S04]  /*6790*/  MOV R2, 0x400 ;  /* 0x0000040000027802 */ /* 0x000fc80000000f00 */
[----:B0-----:R-:W-:Y:S02]  /*67a0*/  LEA R3, R3, R2, 0x18 ;  /* 0x0000000203037211 */ /* 0x001fe400078ec0ff */
[----:B------:R-:W-:-:S03]  /*67b0*/  SHF.L.U32 R2, R0, 0x1f, RZ ;  /* 0x0000001f00027819 */ /* 0x000fc600000006ff */
[----:B------:R-:W-:-:S04]  /*67c0*/  VIADD R3, R3, 0x20 ;  /* 0x0000002003037836 */ /* 0x000fc80000000000 */
[C---:B------:R-:W-:Y:S02]  /*67d0*/  IMAD R7, R8.reuse, 0x8, R3 ;  /* 0x0000000808077824 */ /* 0x040fe400078e0203 */
[----:B------:R-:W-:Y:S02]  /*67e0*/  VIADD R8, R8, 0x1 ;  /* 0x0000000108087836 */ /* 0x000fe40000000000 */
[----:B------:R-:W0:Y:S03]  /*67f0*/  SYNCS.PHASECHK.TRANS64.TRYWAIT P0, [R7+URZ], R2 ;  /* 0x00000002070075a7 */ /* 0x000e26000800017f */
[----:B------:R-:W-:-:S04]  /*6800*/  ISETP.NE.AND P1, PT, R8, 0x4, PT ;  /* 0x000000040800780c */ /* 0x000fc80003f25270 */
[----:B------:R-:W-:Y:S02]  /*6810*/  SEL R5, RZ, 0x1, P1 ;  /* 0x00000001ff057807 */ /* 0x000fe40000800000 */
[----:B------:R-:W-:Y:S02]  /*6820*/  SEL R8, R8, RZ, P1 ;  /* 0x000000ff08087207 */ /* 0x000fe40000800000 */
[----:B------:R-:W-:-:S03]  /*6830*/  LOP3.LUT R5, R0, R5, RZ, 0x3c, !PT ;  /* 0x0000000500057212 */ /* 0x000fc600078e3cff */
[----:B------:R-:W-:Y:S01]  /*6840*/  IMAD R9, R8, 0x8, R3 ;  /* 0x0000000808097824 */ /* 0x000fe200078e0203 */
[----:B------:R-:W-:Y:S01]  /*6850*/  SHF.L.U32 R4, R5, 0x1f, RZ ;  /* 0x0000001f05047819 */ /* 0x000fe200000006ff */
[----:B0-----:R-:W-:Y:S06]  /*6860*/  @!P0 BRA `(.L_x_119) ;  /* 0x0000000400088947 */ /* 0x001fec0003800000 */
.L_x_132:
[----:B------:R-:W1:Y:S01]  /*6870*/  SYNCS.PHASECHK.TRANS64.TRYWAIT P0, [R9+URZ], R4 ;  /* 0x00000004090075a7 */ /* 0x000e62000800017f */
[----:B------:R-:W-:-:S05]  /*6880*/  VIADD R0, R8, 0x1 ;  /* 0x0000000108007836 */ /* 0x000fca0000000000 */
[----:B------:R-:W-:-:S04]  /*6890*/  ISETP.NE.AND P1, PT, R0, 0x4, PT ;  /* 0x000000040000780c */ /* 0x000fc80003f25270 */
[----:B0-----:R-:W-:Y:S02]  /*68a0*/  SEL R2, RZ, 0x1, P1 ;  /* 0x00000001ff027807 */ /* 0x001fe40000800000 */
[----:B------:R-:W-:Y:S02]  /*68b0*/  SEL R0, R0, RZ, P1 ;  /* 0x000000ff00007207 */ /* 0x000fe40000800000 */
[----:B------:R-:W-:-:S03]  /*68c0*/  LOP3.LUT R7, R5, R2, RZ, 0x3c, !PT ;  /* 0x0000000205077212 */ /* 0x000fc600078e3cff */
[----:B------:R-:W-:Y:S01]  /*68d0*/  IMAD R6, R0, 0x8, R3 ;  /* 0x0000000800067824 */ /* 0x000fe200078e0203 */
[----:B------:R-:W-:Y:S01]  /*68e0*/  SHF.L.U32 R5, R7, 0x1f, RZ ;  /* 0x0000001f07057819 */ /* 0x000fe200000006ff */
[----:B-1----:R-:W-:Y:S06]  /*68f0*/  @!P0 BRA `(.L_x_120) ;  /* 0x0000000000f88947 */ /* 0x002fec0003800000 */
.L_x_133:
[----:B------:R-:W1:Y:S01]  /*6900*/  SYNCS.PHASECHK.TRANS64.TRYWAIT P0, [R6+URZ], R5 ;  /* 0x00000005060075a7 */ /* 0x000e62000800017f */
[----:B------:R-:W-:-:S05]  /*6910*/  VIADD R0, R0, 0x1 ;  /* 0x0000000100007836 */ /* 0x000fca0000000000 */
[----:B------:R-:W-:-:S04]  /*6920*/  ISETP.NE.AND P1, PT, R0, 0x4, PT ;  /* 0x000000040000780c */ /* 0x000fc80003f25270 */
[----:B------:R-:W-:Y:S02]  /*6930*/  SEL R2, RZ, 0x1, P1 ;  /* 0x00000001ff027807 */ /* 0x000fe40000800000 */
[----:B------:R-:W-:Y:S02]  /*6940*/  SEL R0, R0, RZ, P1 ;  /* 0x000000ff00007207 */ /* 0x000fe40000800000 */
[----:B------:R-:W-:Y:S01]  /*6950*/  LOP3.LUT R2, R7, R2, RZ, 0x3c, !PT ;  /* 0x0000000207027212 */ /* 0x000fe200078e3cff */
[----:B-1----:R-:W-:Y:S06]  /*6960*/  @!P0 BRA `(.L_x_121) ;  /* 0x0000000000f08947 */ /* 0x002fec0003800000 */
.L_x_134:
[----:B------:R-:W-:Y:S01]  /*6970*/  IMAD R3, R0, 0x8, R3 ;  /* 0x0000000800037824 */ /* 0x000fe200078e0203 */
[----:B------:R-:W-:-:S07]  /*6980*/  SHF.L.U32 R0, R2, 0x1f, RZ ;  /* 0x0000001f02007819 */ /* 0x000fce00000006ff */
.L_x_122:
[----:B--2---:R2:W3:Y:S02]  /*6990*/  SYNCS.PHASECHK.TRANS64.TRYWAIT P0, [R3+URZ], R0 ;  /* 0x00000000030075a7 */ /* 0x0044e4000800017f */
[----:B---3--:R-:W-:Y:S05]  /*69a0*/  @!P0 NANOSLEEP.SYNCS 0x989680 ;  /* 0x009896800000895d */ /* 0x008fea0003900000 */
[----:B------:R-:W3:Y:S02]  /*69b0*/  @!P0 SYNCS.PHASECHK.TRANS64 P0, [R3+URZ], R0 ;  /* 0x00000000030085a7 */ /* 0x000ee4000800007f */
[----:B---3--:R-:W-:Y:S05]  /*69c0*/  @!P0 BRA `(.L_x_122) ;  /* 0xfffffffc00f08947 */ /* 0x008fea000383ffff */
.L_x_117:
[----:B------:R-:W-:Y:S05]  /*69d0*/  BSYNC B0 ;  /* 0x0000000000007941 */ /* 0x000fea0003800000 */
.L_x_116:
[----:B------:R-:W-:Y:S05]  /*69e0*/  EXIT ;  /* 0x000000000000794d */ /* 0x000fea0003800000 */
.L_x_18:
[----:B0-----:R0:W1:Y:S02]  /*69f0*/  SYNCS.PHASECHK.TRANS64.TRYWAIT P0, [R65+URZ+-0x8], R0 ;  /* 0xfffff800410075a7 */ /* 0x001064000800017f */
[----:B-1----:R-:W-:Y:S05]  /*6a00*/  @!P0 NANOSLEEP.SYNCS 0x989680 ;  /* 0x009896800000895d */ /* 0x002fea0003900000 */
[----:B------:R-:W1:Y:S02]  /*6a10*/  @!P0 SYNCS.PHASECHK.TRANS64 P0, [R65+URZ+-0x8], R0 ;  /* 0xfffff800410085a7 */ /* 0x000e64000800007f */
[----:B-1----:R-:W-:Y:S05]  /*6a20*/  @!P0 BRA `(.L_x_18) ;  /* 0xfffffffc00f08947 */ /* 0x002fea000383ffff */
[----:B------:R-:W-:Y:S05]  /*6a30*/  BRA `(.L_x_123) ;  /* 0xffffffac00b47947 */ /* 0x000fea000383ffff */
.L_x_23:
[----:B-1----:R1:W2:Y:S02]  /*6a40*/  SYNCS.PHASECHK.TRANS64.TRYWAIT P1, [R3+URZ], R0 ;  /* 0x00000000030075a7 */ /* 0x0022a4000802017f */
[----:B--2---:R-:W-:Y:S05]  /*6a50*/  @!P1 NANOSLEEP.SYNCS 0x989680 ;  /* 0x009896800000995d */ /* 0x004fea0003900000 */
[----:B------:R-:W2:Y:S02]  /*6a60*/  @!P1 SYNCS.PHASECHK.TRANS64 P1, [R3+URZ], R0 ;  /* 0x00000000030095a7 */ /* 0x000ea4000802007f */
[----:B--2---:R-:W-:Y:S05]  /*6a70*/  @!P1 BRA `(.L_x_23) ;  /* 0xfffffffc00f09947 */ /* 0x004fea000383ffff */
[----:B------:R-:W-:Y:S05]  /*6a80*/  BRA `(.L_x_22) ;  /* 0xffffffb000247947 */ /* 0x000fea000383ffff */
.L_x_28:
[----:B-1----:R-:W-:-:S04]  /*6a90*/  IMAD.U32 R5, RZ, RZ, UR4 ;  /* 0x00000004ff057e24 */ /* 0x002fc8000f8e00ff */
[----:B------:R1:W2:Y:S03]  /*6aa0*/  SYNCS.PHASECHK.TRANS64.TRYWAIT P1, [R5+URZ], R4 ;  /* 0x00000004050075a7 */ /* 0x0002a6000802017f */
[----:B--2---:R-:W-:Y:S05]  /*6ab0*/  @!P1 NANOSLEEP.SYNCS 0x989680 ;  /* 0x009896800000995d */ /* 0x004fea0003900000 */
[----:B------:R-:W2:Y:S02]  /*6ac0*/  @!P1 SYNCS.PHASECHK.TRANS64 P1, [R5+URZ], R4 ;  /* 0x00000004050095a7 */ /* 0x000ea4000802007f */
[----:B--2---:R-:W-:Y:S05]  /*6ad0*/  @!P1 BRA `(.L_x_28) ;  /* 0xfffffffc00ec9947 */ /* 0x004fea000383ffff */
[----:B------:R-:W-:Y:S05]  /*6ae0*/  BRA `(.L_x_27) ;  /* 0xffffffb8002c7947 */ /* 0x000fea000383ffff */
.L_x_34:
[----:B0-----:R0:W1:Y:S02]  /*6af0*/  SYNCS.PHASECHK.TRANS64.TRYWAIT P0, [R65+URZ+0x8], R0 ;  /* 0x00000800410075a7 */ /* 0x001064000800017f */
[----:B-1----:R-:W-:Y:S05]  /*6b00*/  @!P0 NANOSLEEP.SYNCS 0x989680 ;  /* 0x009896800000895d */ /* 0x002fea0003900000 */
[----:B------:R-:W1:Y:S02]  /*6b10*/  @!P0 SYNCS.PHASECHK.TRANS64 P0, [R65+URZ+0x8], R0 ;  /* 0x00000800410085a7 */ /* 0x000e64000800007f */
[----:B-1----:R-:W-:Y:S05]  /*6b20*/  @!P0 BRA `(.L_x_34) ;  /* 0xfffffffc00f08947 */ /* 0x002fea000383ffff */
[----:B------:R-:W-:Y:S05]  /*6b30*/  BRA `(.L_x_124) ;  /* 0xffffffc000987947 */ /* 0x000fea000383ffff */
.L_x_103:
[----:B------:R-:W-:Y:S01]  /*6b40*/  BSSY B1, `(.L_x_125) ;  /* 0x0000006000017945 */ /* 0x000fe20003800000 */
[----:B------:R-:W-:-:S07]  /*6b50*/  IMAD.MOV.U32 R15, RZ, RZ, -0x1 ;  /* 0xffffffffff0f7424 */ /* 0x000fce00078e00ff */
[----:B-----5:R-:W-:Y:S05]  /*6b60*/  WARPSYNC.COLLECTIVE R15, `(.L_x_126) ;  /* 0x000000000f0c7348 */ /* 0x020fea0003c00000 */
[----:B------:R-:W-:Y:S02]  /*6b70*/  ELECT P6, UR62, PT ;  /* 0x00000000003e782f */ /* 0x000fe400038c0000 */
[----:B------:R-:W-:Y:S01]  /*6b80*/  MOV R14, UR62 ;  /* 0x0000003e000e7c02 */ /* 0x000fe20008000f00 */
[----:B-----5:R-:W-:Y:S10]  /*6b90*/  ENDCOLLECTIVE ;  /* 0x000000000000791b */ /* 0x020ff40003800000 */
.L_x_126:
[----:B------:R-:W-:Y:S05]  /*6ba0*/  BSYNC B1 ;  /* 0x0000000000017941 */ /* 0x000fea0003800000 */
.L_x_125:
[----:B------:R-:W-:Y:S05]  /*6bb0*/  BRA `(.L_x_127) ;  /* 0xffffffec00787947 */ /* 0x000fea000383ffff */
.L_x_106:
[----:B0-----:R0:W1:Y:S02]  /*6bc0*/  SYNCS.PHASECHK.TRANS64.TRYWAIT P1, [R12+URZ+0x20], R3 ;  /* 0x000020030c0075a7 */ /* 0x001064000802017f */
[----:B-1----:R-:W-:Y:S05]  /*6bd0*/  @!P1 NANOSLEEP.SYNCS 0x989680 ;  /* 0x009896800000995d */ /* 0x002fea0003900000 */
[----:B------:R-:W1:Y:S02]  /*6be0*/  @!P1 SYNCS.PHASECHK.TRANS64 P1, [R12+URZ+0x20], R3 ;  /* 0x000020030c0095a7 */ /* 0x000e64000802007f */
[----:B-1----:R-:W-:Y:S05]  /*6bf0*/  @!P1 BRA `(.L_x_106) ;  /* 0xfffffffc00f09947 */ /* 0x002fea000383ffff */
[----:B------:R-:W-:Y:S05]  /*6c00*/  BRA `(.L_x_128) ;  /* 0xffffffec00ac7947 */ /* 0x000fea000383ffff */
.L_x_115:
[----:B------:R-:W-:Y:S01]  /*6c10*/  BSSY B0, `(.L_x_129) ;  /* 0x0000006000007945 */ /* 0x000fe20003800000 */
[----:B------:R-:W-:-:S07]  /*6c20*/  IMAD.MOV.U32 R15, RZ, RZ, -0x1 ;  /* 0xffffffffff0f7424 */ /* 0x000fce00078e00ff */
[----:B-----5:R-:W-:Y:S05]  /*6c30*/  WARPSYNC.COLLECTIVE R15, `(.L_x_130) ;  /* 0x000000000f0c7348 */ /* 0x020fea0003c00000 */
[----:B------:R-:W-:Y:S02]  /*6c40*/  ELECT P6, UR62, PT ;  /* 0x00000000003e782f */ /* 0x000fe400038c0000 */
[----:B------:R-:W-:Y:S01]  /*6c50*/  MOV R14, UR62 ;  /* 0x0000003e000e7c02 */ /* 0x000fe20008000f00 */
[----:B-----5:R-:W-:Y:S10]  /*6c60*/  ENDCOLLECTIVE ;  /* 0x000000000000791b */ /* 0x020ff40003800000 */
.L_x_130:
[----:B------:R-:W-:Y:S05]  /*6c70*/  BSYNC B0 ;  /* 0x0000000000007941 */ /* 0x000fea0003800000 */
.L_x_129:
[----:B------:R-:W-:Y:S05]  /*6c80*/  BRA `(.L_x_131) ;  /* 0xfffffff800a07947 */ /* 0x000fea000383ffff */
.L_x_119:
[----:B0-----:R0:W1:Y:S02]  /*6c90*/  SYNCS.PHASECHK.TRANS64.TRYWAIT P0, [R7+URZ], R2 ;  /* 0x00000002070075a7 */ /* 0x001064000800017f */
[----:B-1----:R-:W-:Y:S05]  /*6ca0*/  @!P0 NANOSLEEP.SYNCS 0x989680 ;  /* 0x009896800000895d */ /* 0x002fea0003900000 */
[----:B------:R-:W1:Y:S02]  /*6cb0*/  @!P0 SYNCS.PHASECHK.TRANS64 P0, [R7+URZ], R2 ;  /* 0x00000002070085a7 */ /* 0x000e64000800007f */
[----:B-1----:R-:W-:Y:S05]  /*6cc0*/  @!P0 BRA `(.L_x_119) ;  /* 0xfffffffc00f08947 */ /* 0x002fea000383ffff */
[----:B------:R-:W-:Y:S05]  /*6cd0*/  BRA `(.L_x_132) ;  /* 0xfffffff800e47947 */ /* 0x000fea000383ffff */
.L_x_120:
[----:B0-----:R0:W1:Y:S02]  /*6ce0*/  SYNCS.PHASECHK.TRANS64.TRYWAIT P0, [R9+URZ], R4 ;  /* 0x00000004090075a7 */ /* 0x001064000800017f */
[----:B-1----:R-:W-:Y:S05]  /*6cf0*/  @!P0 NANOSLEEP.SYNCS 0x989680 ;  /* 0x009896800000895d */ /* 0x002fea0003900000 */
[----:B------:R-:W1:Y:S02]  /*6d00*/  @!P0 SYNCS.PHASECHK.TRANS64 P0, [R9+URZ], R4 ;  /* 0x00000004090085a7 */ /* 0x000e64000800007f */
[----:B-1----:R-:W-:Y:S05]  /*6d10*/  @!P0 BRA `(.L_x_120) ;  /* 0xfffffffc00f08947 */ /* 0x002fea000383ffff */
[----:B------:R-:W-:Y:S05]  /*6d20*/  BRA `(.L_x_133) ;  /* 0xfffffff800f47947 */ /* 0x000fea000383ffff */
.L_x_121:
[----:B-1----:R1:W2:Y:S02]  /*6d30*/  SYNCS.PHASECHK.TRANS64.TRYWAIT P0, [R6+URZ], R5 ;  /* 0x00000005060075a7 */ /* 0x0022a4000800017f */
[----:B--2---:R-:W-:Y:S05]  /*6d40*/  @!P0 NANOSLEEP.SYNCS 0x989680 ;  /* 0x009896800000895d */ /* 0x004fea0003900000 */
[----:B------:R-:W2:Y:S02]  /*6d50*/  @!P0 SYNCS.PHASECHK.TRANS64 P0, [R6+URZ], R5 ;  /* 0x00000005060085a7 */ /* 0x000ea4000800007f */
[----:B--2---:R-:W-:Y:S05]  /*6d60*/  @!P0 BRA `(.L_x_121) ;  /* 0xfffffffc00f08947 */ /* 0x004fea000383ffff */
[----:B------:R-:W-:Y:S05]  /*6d70*/  BRA `(.L_x_134) ;  /* 0xfffffff800fc7947 */ /* 0x000fea000383ffff */
.L_x_135:
[----:B------:R-:W-:-:S00]  /*6d80*/  BRA `(.L_x_135) ;  /* 0xfffffffc00fc7947 */ /* 0x000fc0000383ffff */
[----:B------:R-:W-:-:S00]  /*6d90*/  NOP ;  /* 0x0000000000007918 */ /* 0x000fc00000000000 */
        /* <DEDUP_REMOVED lines=14> */
.L_x_136:


//--------------------- .nv.global.init           --------------------------
	.section	.nv.global.init,"aw",@progbits
.nv.global.init:
	.type		$str$22,@object
	.size		$str$22,($str$23 - $str$22)
$str$22:
        /*0000*/ 	.byte	0x6b, 0x5f, 0x74, 0x69, 0x6c, 0x65, 0x5f, 0x63, 0x6f, 0x75, 0x6e, 0x74, 0x20, 0x3e, 0x3d, 0x20
        /*0010*/ 	.byte	0x31, 0x00
	.type		$str$23,@object
	.size		$str$23,(__unnamed_1 - $str$23)
$str$23:
        /*0012*/ 	.byte	0x2f, 0x74, 0x6d, 0x70, 0x2f, 0x63, 0x75, 0x74, 0x6c, 0x61, 0x73, 0x73, 0x5f, 0x73, 0x77, 0x65
        /*0022*/ 	.byte	0x65, 0x70, 0x5f, 0x73, 0x72, 0x63, 0x2f, 0x69, 0x6e, 0x63, 0x6c, 0x75, 0x64, 0x65, 0x2f, 0x63
        /*0032*/ 	.byte	0x75, 0x74, 0x6c, 0x61, 0x73, 0x73, 0x2f, 0x67, 0x65, 0x6d, 0x6d, 0x2f, 0x63, 0x6f, 0x6c, 0x6c
        /*0042*/ 	.byte	0x65, 0x63, 0x74, 0x69, 0x76, 0x65, 0x2f, 0x73, 0x6d, 0x39, 0x30, 0x5f, 0x6d, 0x6d, 0x61, 0x5f
        /*0052*/ 	.byte	0x74, 0x6d, 0x61, 0x5f, 0x67, 0x6d, 0x6d, 0x61, 0x5f, 0x73, 0x73, 0x5f, 0x77, 0x61, 0x72, 0x70
        /*0062*/ 	.byte	0x73, 0x70, 0x65, 0x63, 0x69, 0x61, 0x6c, 0x69, 0x7a, 0x65, 0x64, 0x2e, 0x68, 0x70, 0x70, 0x00
	.type		__unnamed_1,@object
	.size		__unnamed_1,(.L_0 - __unnamed_1)
__unnamed_1:
        /*0072*/ 	.byte	0x76, 0x6f, 0x69, 0x64, 0x20, 0x63, 0x75, 0x74, 0x6c, 0x61, 0x73, 0x73, 0x3a, 0x3a, 0x67, 0x65
        /* <DEDUP_REMOVED lines=177> */
        /*0b92*/ 	.byte	0x79, 0x5d, 0x00
.L_0:


//--------------------- .nv.shared._ZN7cutlass13device_kernelINS_4gemm6kernel13GemmUniversalIN4cute5tupleIJiiiiEEENS1_10collective13CollectiveMmaINS1_34MainloopSm90TmaGmmaWarpSpecializedILi4ENS5_IJNS4_1CILi2EEENSA_ILi1EEESC_EEENS1_32KernelTmaWarpSpecializedPingpongEEENS5_IJNSA_ILi64EEESG_NSA_ILi128EEEEEENS_10tfloat32_tENS5_IJlSC_lEEESJ_SK_NS4_8TiledMMAINS4_8MMA_AtomIJNS4_4SM904GMMA29MMA_64x64x8_F32TF32TF32_SS_TNILNSO_7ScaleInE1ELSQ_1EEEEEENS4_6LayoutINS5_IJSC_SC_SC_EEENS5_IJNSA_ILi0EEESV_SV_EEEEENS5_IJNS4_10UnderscoreESY_SY_EEEEENS4_13SM90_TMA_LOADENS4_14ComposedLayoutINS4_7SwizzleILi3ELi4ELi3EEENS4_18smem_ptr_flag_bitsILi32EEENST_INS5_IJNSA_ILi8EEENSA_ILi32EEEEEENS5_IJS18_SC_EEEEEEEvNS4_8identityENS4_23SM90_TMA_LOAD_MULTICASTES1C_vS1D_EENS_8epilogue10collective6detail29Sm90TmaWarpSpecializedAdapterINS1H_15DefaultEpilogueISJ_SK_SK_NS1G_6thread17LinearCombinationISJ_Li1EffLNS1L_9ScaleType4KindE0ELNS_15FloatRoundStyleE2ESJ_EENS1_15EpilogueDefaultEEEEEvvEEEEvNT_6ParamsE --------------------------
	.section	.nv.shared._ZN7cutlass13device_kernelINS_4gemm6kernel13GemmUniversalIN4cute5tupleIJiiiiEEENS1_10collective13CollectiveMmaINS1_34MainloopSm90TmaGmmaWarpSpecializedILi4ENS5_IJNS4_1CILi2EEENSA_ILi1EEESC_EEENS1_32KernelTmaWarpSpecializedPingpongEEENS5_IJNSA_ILi64EEESG_NSA_ILi128EEEEEENS_10tfloat32_tENS5_IJlSC_lEEESJ_SK_NS4_8TiledMMAINS4_8MMA_AtomIJNS4_4SM904GMMA29MMA_64x64x8_F32TF32TF32_SS_TNILNSO_7ScaleInE1ELSQ_1EEEEEENS4_6LayoutINS5_IJSC_SC_SC_EEENS5_IJNSA_ILi0EEESV_SV_EEEEENS5_IJNS4_10UnderscoreESY_SY_EEEEENS4_13SM90_TMA_LOADENS4_14ComposedLayoutINS4_7SwizzleILi3ELi4ELi3EEENS4_18smem_ptr_flag_bitsILi32EEENST_INS5_IJNSA_ILi8EEENSA_ILi32EEEEEENS5_IJS18_SC_EEEEEEEvNS4_8identityENS4_23SM90_TMA_LOAD_MULTICASTES1C_vS1D_EENS_8epilogue10collective6detail29Sm90TmaWarpSpecializedAdapterINS1H_15DefaultEpilogueISJ_SK_SK_NS1G_6thread17LinearCombinationISJ_Li1EffLNS1L_9ScaleType4KindE0ELNS_15FloatRoundStyleE2ESJ_EENS1_15EpilogueDefaultEEEEEvvEEEEvNT_6ParamsE,"aw",@nobits
	.sectionflags	@""
	.align	16
	.zero		1024


//--------------------- .nv.shared.reserved.0     --------------------------
	.section	.nv.shared.reserved.0,"aw",@nobits
	.weak		__nv_reservedSMEM_offset_0_alias
	.size		__nv_reservedSMEM_offset_0_alias, 0, 0
	.other		__nv_reservedSMEM_offset_0_alias,@"STO_CUDA_RESERVED_SHARED STV_DEFAULT"
__nv_reservedSMEM_offset_0_alias:
	.zero		0


//--------------------- .nv.global                --------------------------
	.section	.nv.global,"aw",@nobits
.nv.global:
	.type		_ZN39_INTERNAL_b3c22cfc_4_k_cu_d897cd25_64624cute1_E,@object
	.size		_ZN39_INTERNAL_b3c22cfc_4_k_cu_d897cd25_64624cute1_E,(_ZN39_INTERNAL_b3c22cfc_4_k_cu_d897cd25_64624cuda3std3__45__cpo6cbeginE - _ZN39_INTERNAL_b3c22cfc_4_k_cu_d897cd25_64624cute1_E)
_ZN39_INTERNAL_b3c22cfc_4_k_cu_d897cd25_64624cute1_E:
	.zero		1
	.type		_ZN39_INTERNAL_b3c22cfc_4_k_cu_d897cd25_64624cuda3std3__45__cpo6cbeginE,@object
	.size		_ZN39_INTERNAL_b3c22cfc_4_k_cu_d897cd25_64624cuda3std3__45__cpo6cbeginE,(_ZN39_INTERNAL_b3c22cfc_4_k_cu_d897cd25_64624cuda3std3__48in_placeE - _ZN39_INTERNAL_b3c22cfc_4_k_cu_d897cd25_64624cuda3std3__45__cpo6cbeginE)
_ZN39_INTERNAL_b3c22cfc_4_k_cu_d897cd25_64624cuda3std3__45__cpo6cbeginE:
	.zero		1
	.type		_ZN39_INTERNAL_b3c22cfc_4_k_cu_d897cd25_64624cuda3std3__48in_placeE,@object
	.size		_ZN39_INTERNAL_b3c22cfc_4_k_cu_d897cd25_64624cuda3std3__48in_placeE,(_ZN39_INTERNAL_b3c22cfc_4_k_cu_d897cd25_64624cuda3std6ranges3__45__cpo9iter_moveE - _ZN39_INTERNAL_b3c22cfc_4_k_cu_d897cd25_64624cuda3std3__48in_placeE)
_ZN39_INTERNAL_b3c22cfc_4_k_cu_d897cd25_64624cuda3std3__48in_placeE:
	.zero		1
	.type		_ZN39_INTERNAL_b3c22cfc_4_k_cu_d897cd25_64624cuda3std6ranges3__45__cpo9iter_moveE,@object
	.size		_ZN39_INTERNAL_b3c22cfc_4_k_cu_d897cd25_64624cuda3std6ranges3__45__cpo9iter_moveE,(_ZN39_INTERNAL_b3c22cfc_4_k_cu_d897cd25_64624cuda3std3__45__cpo5beginE - _ZN39_INTERNAL_b3c22cfc_4_k_cu_d897cd25_64624cuda3std6ranges3__45__cpo9iter_moveE)
_ZN39_INTERNAL_b3c22cfc_4_k_cu_d897cd25_64624cuda3std6ranges3__45__cpo9iter_moveE:
	.zero		1
	.type		_ZN39_INTERNAL_b3c22cfc_4_k_cu_d897cd25_64624cuda3std3__45__cpo5beginE,@object
	.size		_ZN39_INTERNAL_b3c22cfc_4_k_cu_d897cd25_64624cuda3std3__45__cpo5beginE,(_ZN39_INTERNAL_b3c22cfc_4_k_cu_d897cd25_64624cuda3std3__441_GLOBAL__N__b3c22cfc_4_k_cu_d897cd25_64626ignoreE - _ZN39_INTERNAL_b3c22cfc_4_k_cu_d897cd25_64624cuda3std3__45__cpo5beginE)
_ZN39_INTERNAL_b3c22cfc_4_k_cu_d897cd25_64624cuda3std3__45__cpo5beginE:
	.zero		1
	.type		_ZN39_INTERNAL_b3c22cfc_4_k_cu_d897cd25_64624cuda3std3__441_GLOBAL__N__b3c22cfc_4_k_cu_d897cd25_64626ignoreE,@object
	.size		_ZN39_INTERNAL_b3c22cfc_4_k_cu_d897cd25_64624cuda3std3__441_GLOBAL__N__b3c22cfc_4_k_cu_d897cd25_64626ignoreE,(_ZN39_INTERNAL_b3c22cfc_4_k_cu_d897cd25_64624cute7productE - _ZN39_INTERNAL_b3c22cfc_4_k_cu_d897cd25_64624cuda3std3__441_GLOBAL__N__b3c22cfc_4_k_cu_d897cd25_64626ignoreE)
_ZN39_INTERNAL_b3c22cfc_4_k_cu_d897cd25_64624cuda3std3__441_GLOBAL__N__b3c22cfc_4_k_cu_d897cd25_64626ignoreE:
	.zero		1
	.type		_ZN39_INTERNAL_b3c22cfc_4_k_cu_d897cd25_64624cute7productE,@object
	.size		_ZN39_INTERNAL_b3c22cfc_4_k_cu_d897cd25_64624cute7productE,(_ZN39_INTERNAL_b3c22cfc_4_k_cu_d897cd25_64624cuda3std3__45__cpo3endE - _ZN39_INTERNAL_b3c22cfc_4_k_cu_d897cd25_64624cute7productE)
_ZN39_INTERNAL_b3c22cfc_4_k_cu_d897cd25_64624cute7productE:
	.zero		1
	.type		_ZN39_INTERNAL_b3c22cfc_4_k_cu_d897cd25_64624cuda3std3__45__cpo3endE,@object
	.size		_ZN39_INTERNAL_b3c22cfc_4_k_cu_d897cd25_64624cuda3std3__45__cpo3endE,(_ZN39_INTERNAL_b3c22cfc_4_k_cu_d897cd25_64624cuda3std3__419piecewise_constructE - _ZN39_INTERNAL_b3c22cfc_4_k_cu_d897cd25_64624cuda3std3__45__cpo3endE)
_ZN39_INTERNAL_b3c22cfc_4_k_cu_d897cd25_64624cuda3std3__45__cpo3endE:
	.zero		1
	.type		_ZN39_INTERNAL_b3c22cfc_4_k_cu_d897cd25_64624cuda3std3__419piecewise_constructE,@object
	.size		_ZN39_INTERNAL_b3c22cfc_4_k_cu_d897cd25_64624cuda3std3__419piecewise_constructE,(_ZN39_INTERNAL_b3c22cfc_4_k_cu_d897cd25_64624cuda3std3__45__cpo4cendE - _ZN39_INTERNAL_b3c22cfc_4_k_cu_d897cd25_64624cuda3std3__419piecewise_constructE)
_ZN39_INTERNAL_b3c22cfc_4_k_cu_d897cd25_64624cuda3std3__419piecewise_constructE:
	.zero		1
	.type		_ZN39_INTERNAL_b3c22cfc_4_k_cu_d897cd25_64624cuda3std3__45__cpo4cendE,@object
	.size		_ZN39_INTERNAL_b3c22cfc_4_k_cu_d897cd25_64624cuda3std3__45__cpo4cendE,(_ZN39_INTERNAL_b3c22cfc_4_k_cu_d897cd25_64624cuda3std6ranges3__45__cpo4swapE - _ZN39_INTERNAL_b3c22cfc_4_k_cu_d897cd25_64624cuda3std3__45__cpo4cendE)
_ZN39_INTERNAL_b3c22cfc_4_k_cu_d897cd25_64624cuda3std3__45__cpo4cendE:
	.zero		1
	.type		_ZN39_INTERNAL_b3c22cfc_4_k_cu_d897cd25_64624cuda3std6ranges3__45__cpo4swapE,@object
	.size		_ZN39_INTERNAL_b3c22cfc_4_k_cu_d897cd25_64624cuda3std6ranges3__45__cpo4swapE,(.L_8 - _ZN39_INTERNAL_b3c22cfc_4_k_cu_d897cd25_64624cuda3std6ranges3__45__cpo4swapE)
_ZN39_INTERNAL_b3c22cfc_4_k_cu_d897cd25_64624cuda3std6ranges3__45__cpo4swapE:
	.zero		1
.L_8:


//--------------------- .nv.constant0._ZN7cutlass13device_kernelINS_4gemm6kernel13GemmUniversalIN4cute5tupleIJiiiiEEENS1_10collective13CollectiveMmaINS1_34MainloopSm90TmaGmmaWarpSpecializedILi4ENS5_IJNS4_1CILi2EEENSA_ILi1EEESC_EEENS1_32KernelTmaWarpSpecializedPingpongEEENS5_IJNSA_ILi64EEESG_NSA_ILi128EEEEEENS_10tfloat32_tENS5_IJlSC_lEEESJ_SK_NS4_8TiledMMAINS4_8MMA_AtomIJNS4_4SM904GMMA29MMA_64x64x8_F32TF32TF32_SS_TNILNSO_7ScaleInE1ELSQ_1EEEEEENS4_6LayoutINS5_IJSC_SC_SC_EEENS5_IJNSA_ILi0EEESV_SV_EEEEENS5_IJNS4_10UnderscoreESY_SY_EEEEENS4_13SM90_TMA_LOADENS4_14ComposedLayoutINS4_7SwizzleILi3ELi4ELi3EEENS4_18smem_ptr_flag_bitsILi32EEENST_INS5_IJNSA_ILi8EEENSA_ILi32EEEEEENS5_IJS18_SC_EEEEEEEvNS4_8identityENS4_23SM90_TMA_LOAD_MULTICASTES1C_vS1D_EENS_8epilogue10collective6detail29Sm90TmaWarpSpecializedAdapterINS1H_15DefaultEpilogueISJ_SK_SK_NS1G_6thread17LinearCombinationISJ_Li1EffLNS1L_9ScaleType4KindE0ELNS_15FloatRoundStyleE2ESJ_EENS1_15EpilogueDefaultEEEEEvvEEEEvNT_6ParamsE --------------------------
	.section	.nv.constant0._ZN7cutlass13device_kernelINS_4gemm6kernel13GemmUniversalIN4cute5tupleIJiiiiEEENS1_10collective13CollectiveMmaINS1_34MainloopSm90TmaGmmaWarpSpecializedILi4ENS5_IJNS4_1CILi2EEENSA_ILi1EEESC_EEENS1_32KernelTmaWarpSpecializedPingpongEEENS5_IJNSA_ILi64EEESG_NSA_ILi128EEEEEENS_10tfloat32_tENS5_IJlSC_lEEESJ_SK_NS4_8TiledMMAINS4_8MMA_AtomIJNS4_4SM904GMMA29MMA_64x64x8_F32TF32TF32_SS_TNILNSO_7ScaleInE1ELSQ_1EEEEEENS4_6LayoutINS5_IJSC_SC_SC_EEENS5_IJNSA_ILi0EEESV_SV_EEEEENS5_IJNS4_10UnderscoreESY_SY_EEEEENS4_13SM90_TMA_LOADENS4_14ComposedLayoutINS4_7SwizzleILi3ELi4ELi3EEENS4_18smem_ptr_flag_bitsILi32EEENST_INS5_IJNSA_ILi8EEENSA_ILi32EEEEEENS5_IJS18_SC_EEEEEEEvNS4_8identityENS4_23SM90_TMA_LOAD_MULTICASTES1C_vS1D_EENS_8epilogue10collective6detail29Sm90TmaWarpSpecializedAdapterINS1H_15DefaultEpilogueISJ_SK_SK_NS1G_6thread17LinearCombinationISJ_Li1EffLNS1L_9ScaleType4KindE0ELNS_15FloatRoundStyleE2ESJ_EENS1_15EpilogueDefaultEEEEEvvEEEEvNT_6ParamsE,"a",@progbits
	.sectionflags	@""
	.align	4
.nv.constant0._ZN7cutlass13device_kernelINS_4gemm6kernel13GemmUniversalIN4cute5tupleIJiiiiEEENS1_10collective13CollectiveMmaINS1_34MainloopSm90TmaGmmaWarpSpecializedILi4ENS5_IJNS4_1CILi2EEENSA_ILi1EEESC_EEENS1_32KernelTmaWarpSpecializedPingpongEEENS5_IJNSA_ILi64EEESG_NSA_ILi128EEEEEENS_10tfloat32_tENS5_IJlSC_lEEESJ_SK_NS4_8TiledMMAINS4_8MMA_AtomIJNS4_4SM904GMMA29MMA_64x64x8_F32TF32TF32_SS_TNILNSO_7ScaleInE1ELSQ_1EEEEEENS4_6LayoutINS5_IJSC_SC_SC_EEENS5_IJNSA_ILi0EEESV_SV_EEEEENS5_IJNS4_10UnderscoreESY_SY_EEEEENS4_13SM90_TMA_LOADENS4_14ComposedLayoutINS4_7SwizzleILi3ELi4ELi3EEENS4_18smem_ptr_flag_bitsILi32EEENST_INS5_IJNSA_ILi8EEENSA_ILi32EEEEEENS5_IJS18_SC_EEEEEEEvNS4_8identityENS4_23SM90_TMA_LOAD_MULTICASTES1C_vS1D_EENS_8epilogue10collective6detail29Sm90TmaWarpSpecializedAdapterINS1H_15DefaultEpilogueISJ_SK_SK_NS1G_6thread17LinearCombinationISJ_Li1EffLNS1L_9ScaleType4KindE0ELNS_15FloatRoundStyleE2ESJ_EENS1_15EpilogueDefaultEEEEEvvEEEEvNT_6ParamsE:
	.zero		1664


//--------------------- SYMBOLS --------------------------

	.type		.nv.reservedSmem.offset0,@object
	.size		.nv.reservedSmem.offset0,0x4
	.type		__assertfail,@function
